//
// Generated by NVIDIA NVVM Compiler
//
// Compiler Build ID: CL-36424714
// Cuda compilation tools, release 13.0, V13.0.88
// Based on NVVM 20.0.0
//

.version 9.0
.target sm_100
.address_size 64

	// .globl	_Z18compute_aggregatesPiS_S_
.extern .func  (.param .b32 func_retval0) vprintf
(
	.param .b64 vprintf_param_0,
	.param .b64 vprintf_param_1
)
;
// _ZZ11kogge_stonePiS_S_E3arr has been demoted
.global .align 1 .b8 $str[4] = {91, 37, 100};
.global .align 1 .b8 $str$1[5] = {44, 32, 37, 100};
.global .align 1 .b8 $str$2[3] = {93, 10};
.global .align 1 .b8 $str$3[51] = {119, 115, 32, 105, 115, 32, 119, 114, 111, 110, 103, 32, 97, 116, 32, 105, 110, 100, 101, 120, 32, 37, 100, 44, 32, 115, 104, 111, 117, 108, 100, 32, 98, 101, 32, 37, 100, 44, 32, 98, 117, 116, 32, 103, 111, 116, 32, 37, 100, 10};
.global .align 1 .b8 $str$4[22] = {119, 111, 114, 107, 115, 112, 97, 99, 101, 32, 105, 115, 32, 99, 111, 114, 114, 101, 99, 116, 10};

.visible .entry _Z18compute_aggregatesPiS_S_(
	.param .u64 .ptr .align 1 _Z18compute_aggregatesPiS_S__param_0,
	.param .u64 .ptr .align 1 _Z18compute_aggregatesPiS_S__param_1,
	.param .u64 .ptr .align 1 _Z18compute_aggregatesPiS_S__param_2
)
{
	.reg .pred 	%p<54>;
	.reg .b32 	%r<108>;
	.reg .b64 	%rd<10>;

	ld.param.u64 	%rd3, [_Z18compute_aggregatesPiS_S__param_0];
	ld.param.u64 	%rd2, [_Z18compute_aggregatesPiS_S__param_2];
	cvta.to.global.u64 	%rd4, %rd3;
	mov.u32 	%r1, %tid.x;
	and.b32  	%r2, %r1, 31;
	mov.u32 	%r3, %ctaid.x;
	shl.b32 	%r12, %r3, 9;
	or.b32  	%r105, %r2, %r12;
	add.s64 	%rd1, %rd4, 256;
	mov.b32 	%r106, 0;
	mov.u32 	%r107, %r106;
$L__BB0_1:
	setp.gt.u32 	%p1, %r2, 15;
	setp.lt.u32 	%p2, %r2, 16;
	setp.gt.u32 	%p3, %r2, 7;
	setp.lt.u32 	%p4, %r2, 8;
	setp.gt.u32 	%p5, %r2, 3;
	setp.lt.u32 	%p6, %r2, 4;
	setp.gt.u32 	%p7, %r2, 1;
	setp.lt.u32 	%p8, %r2, 2;
	setp.ne.s32 	%p9, %r2, 0;
	setp.eq.s32 	%p10, %r2, 0;
	setp.eq.s32 	%p11, %r2, 31;
	mul.wide.s32 	%rd5, %r105, 4;
	add.s64 	%rd6, %rd1, %rd5;
	ld.global.u32 	%r13, [%rd6+-256];
	mov.b32 	%r14, -1;
	vote.sync.ballot.b32 	%r15, %p9, %r14;
	shfl.sync.up.b32	%r16|%p13, %r13, 1, 0, %r15;
	selp.b32 	%r17, 0, %r16, %p10;
	add.s32 	%r18, %r17, %r13;
	vote.sync.ballot.b32 	%r19, %p7, %r14;
	shfl.sync.up.b32	%r20|%p15, %r18, 2, 0, %r19;
	selp.b32 	%r21, 0, %r20, %p8;
	add.s32 	%r22, %r21, %r18;
	vote.sync.ballot.b32 	%r23, %p5, %r14;
	shfl.sync.up.b32	%r24|%p17, %r22, 4, 0, %r23;
	selp.b32 	%r25, 0, %r24, %p6;
	add.s32 	%r26, %r25, %r22;
	vote.sync.ballot.b32 	%r27, %p3, %r14;
	shfl.sync.up.b32	%r28|%p19, %r26, 8, 0, %r27;
	selp.b32 	%r29, 0, %r28, %p4;
	add.s32 	%r30, %r29, %r26;
	vote.sync.ballot.b32 	%r31, %p1, %r14;
	shfl.sync.up.b32	%r32|%p21, %r30, 16, 0, %r31;
	selp.b32 	%r33, 0, %r32, %p2;
	add.s32 	%r34, %r33, %r30;
	selp.b32 	%r35, %r34, 0, %p11;
	add.s32 	%r36, %r35, %r107;
	ld.global.u32 	%r37, [%rd6+-128];
	vote.sync.ballot.b32 	%r38, %p9, %r14;
	shfl.sync.up.b32	%r39|%p23, %r37, 1, 0, %r38;
	selp.b32 	%r40, 0, %r39, %p10;
	add.s32 	%r41, %r40, %r37;
	vote.sync.ballot.b32 	%r42, %p7, %r14;
	shfl.sync.up.b32	%r43|%p25, %r41, 2, 0, %r42;
	selp.b32 	%r44, 0, %r43, %p8;
	add.s32 	%r45, %r44, %r41;
	vote.sync.ballot.b32 	%r46, %p5, %r14;
	shfl.sync.up.b32	%r47|%p27, %r45, 4, 0, %r46;
	selp.b32 	%r48, 0, %r47, %p6;
	add.s32 	%r49, %r48, %r45;
	vote.sync.ballot.b32 	%r50, %p3, %r14;
	shfl.sync.up.b32	%r51|%p29, %r49, 8, 0, %r50;
	selp.b32 	%r52, 0, %r51, %p4;
	add.s32 	%r53, %r52, %r49;
	vote.sync.ballot.b32 	%r54, %p1, %r14;
	shfl.sync.up.b32	%r55|%p31, %r53, 16, 0, %r54;
	selp.b32 	%r56, 0, %r55, %p2;
	add.s32 	%r57, %r56, %r53;
	selp.b32 	%r58, %r57, 0, %p11;
	add.s32 	%r59, %r58, %r36;
	ld.global.u32 	%r60, [%rd6];
	vote.sync.ballot.b32 	%r61, %p9, %r14;
	shfl.sync.up.b32	%r62|%p33, %r60, 1, 0, %r61;
	selp.b32 	%r63, 0, %r62, %p10;
	add.s32 	%r64, %r63, %r60;
	vote.sync.ballot.b32 	%r65, %p7, %r14;
	shfl.sync.up.b32	%r66|%p35, %r64, 2, 0, %r65;
	selp.b32 	%r67, 0, %r66, %p8;
	add.s32 	%r68, %r67, %r64;
	vote.sync.ballot.b32 	%r69, %p5, %r14;
	shfl.sync.up.b32	%r70|%p37, %r68, 4, 0, %r69;
	selp.b32 	%r71, 0, %r70, %p6;
	add.s32 	%r72, %r71, %r68;
	vote.sync.ballot.b32 	%r73, %p3, %r14;
	shfl.sync.up.b32	%r74|%p39, %r72, 8, 0, %r73;
	selp.b32 	%r75, 0, %r74, %p4;
	add.s32 	%r76, %r75, %r72;
	vote.sync.ballot.b32 	%r77, %p1, %r14;
	shfl.sync.up.b32	%r78|%p41, %r76, 16, 0, %r77;
	selp.b32 	%r79, 0, %r78, %p2;
	add.s32 	%r80, %r79, %r76;
	selp.b32 	%r81, %r80, 0, %p11;
	add.s32 	%r82, %r81, %r59;
	ld.global.u32 	%r83, [%rd6+128];
	vote.sync.ballot.b32 	%r84, %p9, %r14;
	shfl.sync.up.b32	%r85|%p43, %r83, 1, 0, %r84;
	selp.b32 	%r86, 0, %r85, %p10;
	add.s32 	%r87, %r86, %r83;
	vote.sync.ballot.b32 	%r88, %p7, %r14;
	shfl.sync.up.b32	%r89|%p45, %r87, 2, 0, %r88;
	selp.b32 	%r90, 0, %r89, %p8;
	add.s32 	%r91, %r90, %r87;
	vote.sync.ballot.b32 	%r92, %p5, %r14;
	shfl.sync.up.b32	%r93|%p47, %r91, 4, 0, %r92;
	selp.b32 	%r94, 0, %r93, %p6;
	add.s32 	%r95, %r94, %r91;
	vote.sync.ballot.b32 	%r96, %p3, %r14;
	shfl.sync.up.b32	%r97|%p49, %r95, 8, 0, %r96;
	selp.b32 	%r98, 0, %r97, %p4;
	add.s32 	%r99, %r98, %r95;
	vote.sync.ballot.b32 	%r100, %p1, %r14;
	shfl.sync.up.b32	%r101|%p51, %r99, 16, 0, %r100;
	selp.b32 	%r102, 0, %r101, %p2;
	add.s32 	%r103, %r102, %r99;
	selp.b32 	%r104, %r103, 0, %p11;
	add.s32 	%r107, %r104, %r82;
	add.s32 	%r106, %r106, 4;
	add.s32 	%r105, %r105, 128;
	setp.ne.s32 	%p52, %r106, 16;
	@%p52 bra 	$L__BB0_1;
	bar.sync 	0;
	setp.ne.s32 	%p53, %r1, 31;
	@%p53 bra 	$L__BB0_4;
	cvta.to.global.u64 	%rd7, %rd2;
	mul.wide.u32 	%rd8, %r3, 4;
	add.s64 	%rd9, %rd7, %rd8;
	st.global.u32 	[%rd9], %r107;
$L__BB0_4:
	ret;

}
	// .globl	_Z10prefix_sumPiS_S_
.visible .entry _Z10prefix_sumPiS_S_(
	.param .u64 .ptr .align 1 _Z10prefix_sumPiS_S__param_0,
	.param .u64 .ptr .align 1 _Z10prefix_sumPiS_S__param_1,
	.param .u64 .ptr .align 1 _Z10prefix_sumPiS_S__param_2
)
{
	.reg .pred 	%p<57>;
	.reg .b32 	%r<120>;
	.reg .b64 	%rd<10>;

	ld.param.u64 	%rd2, [_Z10prefix_sumPiS_S__param_0];
	ld.param.u64 	%rd3, [_Z10prefix_sumPiS_S__param_2];
	mov.u32 	%r1, %tid.x;
	mov.u32 	%r2, %ctaid.x;
	setp.eq.s32 	%p1, %r2, 0;
	mov.b32 	%r116, 0;
	@%p1 bra 	$L__BB1_2;
	cvta.to.global.u64 	%rd4, %rd3;
	add.s32 	%r13, %r2, -1;
	mul.wide.u32 	%rd5, %r13, 4;
	add.s64 	%rd6, %rd4, %rd5;
	ld.global.u32 	%r116, [%rd6];
$L__BB1_2:
	cvta.to.global.u64 	%rd7, %rd2;
	add.s64 	%rd1, %rd7, 256;
	shl.b32 	%r15, %r2, 9;
	add.s32 	%r117, %r1, %r15;
	mov.b32 	%r118, 0;
	mov.u32 	%r119, %r118;
$L__BB1_3:
	setp.gt.u32 	%p2, %r1, 15;
	setp.lt.u32 	%p3, %r1, 16;
	setp.gt.u32 	%p4, %r1, 7;
	setp.lt.u32 	%p5, %r1, 8;
	setp.gt.u32 	%p6, %r1, 3;
	setp.lt.u32 	%p7, %r1, 4;
	setp.gt.u32 	%p8, %r1, 1;
	setp.lt.u32 	%p9, %r1, 2;
	setp.ne.s32 	%p10, %r1, 0;
	setp.eq.s32 	%p11, %r1, 0;
	mul.wide.s32 	%rd8, %r117, 4;
	add.s64 	%rd9, %rd1, %rd8;
	ld.global.u32 	%r16, [%rd9+-256];
	mov.b32 	%r17, -1;
	vote.sync.ballot.b32 	%r18, %p10, %r17;
	shfl.sync.up.b32	%r19|%p13, %r16, 1, 0, %r18;
	selp.b32 	%r20, 0, %r19, %p11;
	add.s32 	%r21, %r20, %r16;
	vote.sync.ballot.b32 	%r22, %p8, %r17;
	shfl.sync.up.b32	%r23|%p15, %r21, 2, 0, %r22;
	selp.b32 	%r24, 0, %r23, %p9;
	add.s32 	%r25, %r24, %r21;
	vote.sync.ballot.b32 	%r26, %p6, %r17;
	shfl.sync.up.b32	%r27|%p17, %r25, 4, 0, %r26;
	selp.b32 	%r28, 0, %r27, %p7;
	add.s32 	%r29, %r28, %r25;
	vote.sync.ballot.b32 	%r30, %p4, %r17;
	shfl.sync.up.b32	%r31|%p19, %r29, 8, 0, %r30;
	selp.b32 	%r32, 0, %r31, %p5;
	add.s32 	%r33, %r32, %r29;
	vote.sync.ballot.b32 	%r34, %p2, %r17;
	shfl.sync.up.b32	%r35|%p21, %r33, 16, 0, %r34;
	selp.b32 	%r36, 0, %r35, %p3;
	add.s32 	%r37, %r36, %r33;
	add.s32 	%r38, %r119, %r116;
	add.s32 	%r39, %r38, %r37;
	st.global.u32 	[%rd9+-256], %r39;
	shfl.sync.idx.b32	%r40|%p22, %r37, 31, 31, -1;
	add.s32 	%r41, %r40, %r119;
	ld.global.u32 	%r42, [%rd9+-128];
	vote.sync.ballot.b32 	%r43, %p10, %r17;
	shfl.sync.up.b32	%r44|%p24, %r42, 1, 0, %r43;
	selp.b32 	%r45, 0, %r44, %p11;
	add.s32 	%r46, %r45, %r42;
	vote.sync.ballot.b32 	%r47, %p8, %r17;
	shfl.sync.up.b32	%r48|%p26, %r46, 2, 0, %r47;
	selp.b32 	%r49, 0, %r48, %p9;
	add.s32 	%r50, %r49, %r46;
	vote.sync.ballot.b32 	%r51, %p6, %r17;
	shfl.sync.up.b32	%r52|%p28, %r50, 4, 0, %r51;
	selp.b32 	%r53, 0, %r52, %p7;
	add.s32 	%r54, %r53, %r50;
	vote.sync.ballot.b32 	%r55, %p4, %r17;
	shfl.sync.up.b32	%r56|%p30, %r54, 8, 0, %r55;
	selp.b32 	%r57, 0, %r56, %p5;
	add.s32 	%r58, %r57, %r54;
	vote.sync.ballot.b32 	%r59, %p2, %r17;
	shfl.sync.up.b32	%r60|%p32, %r58, 16, 0, %r59;
	selp.b32 	%r61, 0, %r60, %p3;
	add.s32 	%r62, %r61, %r58;
	add.s32 	%r63, %r38, %r40;
	add.s32 	%r64, %r63, %r62;
	st.global.u32 	[%rd9+-128], %r64;
	shfl.sync.idx.b32	%r65|%p33, %r62, 31, 31, -1;
	add.s32 	%r66, %r65, %r41;
	ld.global.u32 	%r67, [%rd9];
	vote.sync.ballot.b32 	%r68, %p10, %r17;
	shfl.sync.up.b32	%r69|%p35, %r67, 1, 0, %r68;
	selp.b32 	%r70, 0, %r69, %p11;
	add.s32 	%r71, %r70, %r67;
	vote.sync.ballot.b32 	%r72, %p8, %r17;
	shfl.sync.up.b32	%r73|%p37, %r71, 2, 0, %r72;
	selp.b32 	%r74, 0, %r73, %p9;
	add.s32 	%r75, %r74, %r71;
	vote.sync.ballot.b32 	%r76, %p6, %r17;
	shfl.sync.up.b32	%r77|%p39, %r75, 4, 0, %r76;
	selp.b32 	%r78, 0, %r77, %p7;
	add.s32 	%r79, %r78, %r75;
	vote.sync.ballot.b32 	%r80, %p4, %r17;
	shfl.sync.up.b32	%r81|%p41, %r79, 8, 0, %r80;
	selp.b32 	%r82, 0, %r81, %p5;
	add.s32 	%r83, %r82, %r79;
	vote.sync.ballot.b32 	%r84, %p2, %r17;
	shfl.sync.up.b32	%r85|%p43, %r83, 16, 0, %r84;
	selp.b32 	%r86, 0, %r85, %p3;
	add.s32 	%r87, %r86, %r83;
	add.s32 	%r88, %r63, %r65;
	add.s32 	%r89, %r88, %r87;
	st.global.u32 	[%rd9], %r89;
	shfl.sync.idx.b32	%r90|%p44, %r87, 31, 31, -1;
	add.s32 	%r91, %r90, %r66;
	ld.global.u32 	%r92, [%rd9+128];
	vote.sync.ballot.b32 	%r93, %p10, %r17;
	shfl.sync.up.b32	%r94|%p46, %r92, 1, 0, %r93;
	selp.b32 	%r95, 0, %r94, %p11;
	add.s32 	%r96, %r95, %r92;
	vote.sync.ballot.b32 	%r97, %p8, %r17;
	shfl.sync.up.b32	%r98|%p48, %r96, 2, 0, %r97;
	selp.b32 	%r99, 0, %r98, %p9;
	add.s32 	%r100, %r99, %r96;
	vote.sync.ballot.b32 	%r101, %p6, %r17;
	shfl.sync.up.b32	%r102|%p50, %r100, 4, 0, %r101;
	selp.b32 	%r103, 0, %r102, %p7;
	add.s32 	%r104, %r103, %r100;
	vote.sync.ballot.b32 	%r105, %p4, %r17;
	shfl.sync.up.b32	%r106|%p52, %r104, 8, 0, %r105;
	selp.b32 	%r107, 0, %r106, %p5;
	add.s32 	%r108, %r107, %r104;
	vote.sync.ballot.b32 	%r109, %p2, %r17;
	shfl.sync.up.b32	%r110|%p54, %r108, 16, 0, %r109;
	selp.b32 	%r111, 0, %r110, %p3;
	add.s32 	%r112, %r111, %r108;
	add.s32 	%r113, %r88, %r90;
	add.s32 	%r114, %r113, %r112;
	st.global.u32 	[%rd9+128], %r114;
	shfl.sync.idx.b32	%r115|%p55, %r112, 31, 31, -1;
	add.s32 	%r119, %r115, %r91;
	add.s32 	%r118, %r118, 4;
	add.s32 	%r117, %r117, 128;
	setp.ne.s32 	%p56, %r118, 16;
	@%p56 bra 	$L__BB1_3;
	ret;

}
	// .globl	_Z21add_global_aggregatesPiS_S_
.visible .entry _Z21add_global_aggregatesPiS_S_(
	.param .u64 .ptr .align 1 _Z21add_global_aggregatesPiS_S__param_0,
	.param .u64 .ptr .align 1 _Z21add_global_aggregatesPiS_S__param_1,
	.param .u64 .ptr .align 1 _Z21add_global_aggregatesPiS_S__param_2
)
{
	.reg .b32 	%r<57>;
	.reg .b64 	%rd<9>;

	ld.param.u64 	%rd1, [_Z21add_global_aggregatesPiS_S__param_0];
	ld.param.u64 	%rd2, [_Z21add_global_aggregatesPiS_S__param_2];
	cvta.to.global.u64 	%rd3, %rd2;
	mov.u32 	%r1, %tid.x;
	and.b32  	%r2, %r1, 31;
	shr.u32 	%r3, %r1, 5;
	mov.u32 	%r4, %ctaid.x;
	add.s32 	%r5, %r3, %r4;
	shl.b32 	%r6, %r5, 9;
	mul.wide.u32 	%rd4, %r4, 4;
	add.s64 	%rd5, %rd3, %rd4;
	or.b32  	%r7, %r2, %r6;
	add.s32 	%r8, %r7, 512;
	cvta.to.global.u64 	%rd6, %rd1;
	ld.global.u32 	%r9, [%rd5];
	mul.wide.s32 	%rd7, %r8, 4;
	add.s64 	%rd8, %rd6, %rd7;
	ld.global.u32 	%r10, [%rd8];
	add.s32 	%r11, %r10, %r9;
	st.global.u32 	[%rd8], %r11;
	ld.global.u32 	%r12, [%rd5];
	ld.global.u32 	%r13, [%rd8+128];
	add.s32 	%r14, %r13, %r12;
	st.global.u32 	[%rd8+128], %r14;
	ld.global.u32 	%r15, [%rd5];
	ld.global.u32 	%r16, [%rd8+256];
	add.s32 	%r17, %r16, %r15;
	st.global.u32 	[%rd8+256], %r17;
	ld.global.u32 	%r18, [%rd5];
	ld.global.u32 	%r19, [%rd8+384];
	add.s32 	%r20, %r19, %r18;
	st.global.u32 	[%rd8+384], %r20;
	ld.global.u32 	%r21, [%rd5];
	ld.global.u32 	%r22, [%rd8+512];
	add.s32 	%r23, %r22, %r21;
	st.global.u32 	[%rd8+512], %r23;
	ld.global.u32 	%r24, [%rd5];
	ld.global.u32 	%r25, [%rd8+640];
	add.s32 	%r26, %r25, %r24;
	st.global.u32 	[%rd8+640], %r26;
	ld.global.u32 	%r27, [%rd5];
	ld.global.u32 	%r28, [%rd8+768];
	add.s32 	%r29, %r28, %r27;
	st.global.u32 	[%rd8+768], %r29;
	ld.global.u32 	%r30, [%rd5];
	ld.global.u32 	%r31, [%rd8+896];
	add.s32 	%r32, %r31, %r30;
	st.global.u32 	[%rd8+896], %r32;
	ld.global.u32 	%r33, [%rd5];
	ld.global.u32 	%r34, [%rd8+1024];
	add.s32 	%r35, %r34, %r33;
	st.global.u32 	[%rd8+1024], %r35;
	ld.global.u32 	%r36, [%rd5];
	ld.global.u32 	%r37, [%rd8+1152];
	add.s32 	%r38, %r37, %r36;
	st.global.u32 	[%rd8+1152], %r38;
	ld.global.u32 	%r39, [%rd5];
	ld.global.u32 	%r40, [%rd8+1280];
	add.s32 	%r41, %r40, %r39;
	st.global.u32 	[%rd8+1280], %r41;
	ld.global.u32 	%r42, [%rd5];
	ld.global.u32 	%r43, [%rd8+1408];
	add.s32 	%r44, %r43, %r42;
	st.global.u32 	[%rd8+1408], %r44;
	ld.global.u32 	%r45, [%rd5];
	ld.global.u32 	%r46, [%rd8+1536];
	add.s32 	%r47, %r46, %r45;
	st.global.u32 	[%rd8+1536], %r47;
	ld.global.u32 	%r48, [%rd5];
	ld.global.u32 	%r49, [%rd8+1664];
	add.s32 	%r50, %r49, %r48;
	st.global.u32 	[%rd8+1664], %r50;
	ld.global.u32 	%r51, [%rd5];
	ld.global.u32 	%r52, [%rd8+1792];
	add.s32 	%r53, %r52, %r51;
	st.global.u32 	[%rd8+1792], %r53;
	ld.global.u32 	%r54, [%rd5];
	ld.global.u32 	%r55, [%rd8+1920];
	add.s32 	%r56, %r55, %r54;
	st.global.u32 	[%rd8+1920], %r56;
	ret;

}
	// .globl	_Z11kogge_stonePiS_S_
.visible .entry _Z11kogge_stonePiS_S_(
	.param .u64 .ptr .align 1 _Z11kogge_stonePiS_S__param_0,
	.param .u64 .ptr .align 1 _Z11kogge_stonePiS_S__param_1,
	.param .u64 .ptr .align 1 _Z11kogge_stonePiS_S__param_2
)
{
	.reg .pred 	%p<56>;
	.reg .b32 	%r<199>;
	.reg .b64 	%rd<57>;
	// demoted variable
	.shared .align 4 .b8 _ZZ11kogge_stonePiS_S_E3arr[2048];
	ld.param.u64 	%rd18, [_Z11kogge_stonePiS_S__param_0];
	ld.param.u64 	%rd19, [_Z11kogge_stonePiS_S__param_1];
	ld.param.u64 	%rd20, [_Z11kogge_stonePiS_S__param_2];
	cvta.to.global.u64 	%rd1, %rd19;
	cvta.to.global.u64 	%rd21, %rd18;
	cvta.to.global.u64 	%rd22, %rd20;
	ld.global.u32 	%r1, [%rd22];
	ld.global.u32 	%r2, [%rd21];
	mov.u32 	%r3, %ctaid.x;
	shl.b32 	%r4, %r3, 9;
	mov.u32 	%r5, %tid.x;
	add.s32 	%r49, %r4, %r5;
	add.s32 	%r6, %r49, %r1;
	setp.ge.u32 	%p1, %r6, %r2;
	mul.wide.u32 	%rd23, %r6, 4;
	add.s64 	%rd2, %rd1, %rd23;
	shl.b32 	%r50, %r5, 2;
	mov.u32 	%r51, _ZZ11kogge_stonePiS_S_E3arr;
	add.s32 	%r7, %r51, %r50;
	@%p1 bra 	$L__BB3_2;
	ld.global.u32 	%r52, [%rd2];
	st.shared.u32 	[%r7], %r52;
$L__BB3_2:
	add.s32 	%r8, %r6, 32;
	setp.ge.u32 	%p2, %r8, %r2;
	mul.wide.u32 	%rd24, %r8, 4;
	add.s64 	%rd3, %rd1, %rd24;
	@%p2 bra 	$L__BB3_4;
	ld.global.u32 	%r53, [%rd3];
	st.shared.u32 	[%r7+128], %r53;
$L__BB3_4:
	add.s32 	%r9, %r6, 64;
	setp.ge.u32 	%p3, %r9, %r2;
	mul.wide.u32 	%rd25, %r9, 4;
	add.s64 	%rd4, %rd1, %rd25;
	@%p3 bra 	$L__BB3_6;
	ld.global.u32 	%r54, [%rd4];
	st.shared.u32 	[%r7+256], %r54;
$L__BB3_6:
	add.s32 	%r10, %r6, 96;
	setp.ge.u32 	%p4, %r10, %r2;
	mul.wide.u32 	%rd26, %r10, 4;
	add.s64 	%rd5, %rd1, %rd26;
	@%p4 bra 	$L__BB3_8;
	ld.global.u32 	%r55, [%rd5];
	st.shared.u32 	[%r7+384], %r55;
$L__BB3_8:
	add.s32 	%r11, %r6, 128;
	setp.ge.u32 	%p5, %r11, %r2;
	mul.wide.u32 	%rd27, %r11, 4;
	add.s64 	%rd6, %rd1, %rd27;
	@%p5 bra 	$L__BB3_10;
	ld.global.u32 	%r56, [%rd6];
	st.shared.u32 	[%r7+512], %r56;
$L__BB3_10:
	add.s32 	%r12, %r6, 160;
	setp.ge.u32 	%p6, %r12, %r2;
	mul.wide.u32 	%rd28, %r12, 4;
	add.s64 	%rd7, %rd1, %rd28;
	@%p6 bra 	$L__BB3_12;
	ld.global.u32 	%r57, [%rd7];
	st.shared.u32 	[%r7+640], %r57;
$L__BB3_12:
	add.s32 	%r13, %r6, 192;
	setp.ge.u32 	%p7, %r13, %r2;
	mul.wide.u32 	%rd29, %r13, 4;
	add.s64 	%rd8, %rd1, %rd29;
	@%p7 bra 	$L__BB3_14;
	ld.global.u32 	%r58, [%rd8];
	st.shared.u32 	[%r7+768], %r58;
$L__BB3_14:
	add.s32 	%r14, %r6, 224;
	setp.ge.u32 	%p8, %r14, %r2;
	mul.wide.u32 	%rd30, %r14, 4;
	add.s64 	%rd9, %rd1, %rd30;
	@%p8 bra 	$L__BB3_16;
	ld.global.u32 	%r59, [%rd9];
	st.shared.u32 	[%r7+896], %r59;
$L__BB3_16:
	add.s32 	%r15, %r6, 256;
	setp.ge.u32 	%p9, %r15, %r2;
	mul.wide.u32 	%rd31, %r15, 4;
	add.s64 	%rd10, %rd1, %rd31;
	@%p9 bra 	$L__BB3_18;
	ld.global.u32 	%r60, [%rd10];
	st.shared.u32 	[%r7+1024], %r60;
$L__BB3_18:
	add.s32 	%r16, %r6, 288;
	setp.ge.u32 	%p10, %r16, %r2;
	mul.wide.u32 	%rd32, %r16, 4;
	add.s64 	%rd11, %rd1, %rd32;
	@%p10 bra 	$L__BB3_20;
	ld.global.u32 	%r61, [%rd11];
	st.shared.u32 	[%r7+1152], %r61;
$L__BB3_20:
	add.s32 	%r17, %r6, 320;
	setp.ge.u32 	%p11, %r17, %r2;
	mul.wide.u32 	%rd33, %r17, 4;
	add.s64 	%rd12, %rd1, %rd33;
	@%p11 bra 	$L__BB3_22;
	ld.global.u32 	%r62, [%rd12];
	st.shared.u32 	[%r7+1280], %r62;
$L__BB3_22:
	add.s32 	%r18, %r6, 352;
	setp.ge.u32 	%p12, %r18, %r2;
	mul.wide.u32 	%rd34, %r18, 4;
	add.s64 	%rd13, %rd1, %rd34;
	@%p12 bra 	$L__BB3_24;
	ld.global.u32 	%r63, [%rd13];
	st.shared.u32 	[%r7+1408], %r63;
$L__BB3_24:
	add.s32 	%r19, %r6, 384;
	setp.ge.u32 	%p13, %r19, %r2;
	mul.wide.u32 	%rd35, %r19, 4;
	add.s64 	%rd14, %rd1, %rd35;
	@%p13 bra 	$L__BB3_26;
	ld.global.u32 	%r64, [%rd14];
	st.shared.u32 	[%r7+1536], %r64;
$L__BB3_26:
	add.s32 	%r20, %r6, 416;
	setp.ge.u32 	%p14, %r20, %r2;
	mul.wide.u32 	%rd36, %r20, 4;
	add.s64 	%rd15, %rd1, %rd36;
	@%p14 bra 	$L__BB3_28;
	ld.global.u32 	%r65, [%rd15];
	st.shared.u32 	[%r7+1664], %r65;
$L__BB3_28:
	add.s32 	%r21, %r6, 448;
	setp.ge.u32 	%p15, %r21, %r2;
	mul.wide.u32 	%rd37, %r21, 4;
	add.s64 	%rd16, %rd1, %rd37;
	@%p15 bra 	$L__BB3_30;
	ld.global.u32 	%r66, [%rd16];
	st.shared.u32 	[%r7+1792], %r66;
$L__BB3_30:
	add.s32 	%r22, %r6, 480;
	setp.ge.u32 	%p16, %r22, %r2;
	mul.wide.u32 	%rd38, %r22, 4;
	add.s64 	%rd17, %rd1, %rd38;
	@%p16 bra 	$L__BB3_32;
	ld.global.u32 	%r67, [%rd17];
	st.shared.u32 	[%r7+1920], %r67;
$L__BB3_32:
	bar.sync 	0;
	shl.b32 	%r70, %r5, 2;
	mov.u32 	%r71, _ZZ11kogge_stonePiS_S_E3arr;
	add.s32 	%r72, %r70, %r71;
	add.s32 	%r186, %r72, 128;
	mov.b32 	%r187, 0;
$L__BB3_33:
	setp.eq.s32 	%p17, %r5, 0;
	@%p17 bra 	$L__BB3_35;
	ld.shared.u32 	%r189, [%r186+-132];
$L__BB3_35:
	bar.sync 	0;
	@%p17 bra 	$L__BB3_37;
	ld.shared.u32 	%r73, [%r186+-128];
	add.s32 	%r74, %r73, %r189;
	st.shared.u32 	[%r186+-128], %r74;
$L__BB3_37:
	setp.lt.u32 	%p19, %r5, 2;
	bar.sync 	0;
	@%p19 bra 	$L__BB3_39;
	ld.shared.u32 	%r189, [%r186+-136];
$L__BB3_39:
	bar.sync 	0;
	@%p19 bra 	$L__BB3_41;
	ld.shared.u32 	%r75, [%r186+-128];
	add.s32 	%r76, %r75, %r189;
	st.shared.u32 	[%r186+-128], %r76;
$L__BB3_41:
	setp.lt.u32 	%p21, %r5, 4;
	bar.sync 	0;
	@%p21 bra 	$L__BB3_43;
	ld.shared.u32 	%r189, [%r186+-144];
$L__BB3_43:
	bar.sync 	0;
	@%p21 bra 	$L__BB3_45;
	ld.shared.u32 	%r77, [%r186+-128];
	add.s32 	%r78, %r77, %r189;
	st.shared.u32 	[%r186+-128], %r78;
$L__BB3_45:
	setp.lt.u32 	%p23, %r5, 8;
	bar.sync 	0;
	@%p23 bra 	$L__BB3_47;
	ld.shared.u32 	%r189, [%r186+-160];
$L__BB3_47:
	bar.sync 	0;
	@%p23 bra 	$L__BB3_49;
	ld.shared.u32 	%r79, [%r186+-128];
	add.s32 	%r80, %r79, %r189;
	st.shared.u32 	[%r186+-128], %r80;
$L__BB3_49:
	setp.lt.u32 	%p25, %r5, 16;
	bar.sync 	0;
	@%p25 bra 	$L__BB3_51;
	ld.shared.u32 	%r189, [%r186+-192];
$L__BB3_51:
	bar.sync 	0;
	@%p25 bra 	$L__BB3_53;
	ld.shared.u32 	%r81, [%r186+-128];
	add.s32 	%r82, %r81, %r189;
	st.shared.u32 	[%r186+-128], %r82;
$L__BB3_53:
	bar.sync 	0;
	@%p17 bra 	$L__BB3_55;
	ld.shared.u32 	%r189, [%r186+-4];
$L__BB3_55:
	bar.sync 	0;
	@%p17 bra 	$L__BB3_57;
	ld.shared.u32 	%r83, [%r186];
	add.s32 	%r84, %r83, %r189;
	st.shared.u32 	[%r186], %r84;
$L__BB3_57:
	bar.sync 	0;
	@%p19 bra 	$L__BB3_59;
	ld.shared.u32 	%r189, [%r186+-8];
$L__BB3_59:
	bar.sync 	0;
	@%p19 bra 	$L__BB3_61;
	ld.shared.u32 	%r85, [%r186];
	add.s32 	%r86, %r85, %r189;
	st.shared.u32 	[%r186], %r86;
$L__BB3_61:
	bar.sync 	0;
	@%p21 bra 	$L__BB3_63;
	ld.shared.u32 	%r189, [%r186+-16];
$L__BB3_63:
	bar.sync 	0;
	@%p21 bra 	$L__BB3_65;
	ld.shared.u32 	%r87, [%r186];
	add.s32 	%r88, %r87, %r189;
	st.shared.u32 	[%r186], %r88;
$L__BB3_65:
	bar.sync 	0;
	@%p23 bra 	$L__BB3_67;
	ld.shared.u32 	%r189, [%r186+-32];
$L__BB3_67:
	bar.sync 	0;
	@%p23 bra 	$L__BB3_69;
	ld.shared.u32 	%r89, [%r186];
	add.s32 	%r90, %r89, %r189;
	st.shared.u32 	[%r186], %r90;
$L__BB3_69:
	bar.sync 	0;
	@%p25 bra 	$L__BB3_71;
	ld.shared.u32 	%r189, [%r186+-64];
$L__BB3_71:
	bar.sync 	0;
	@%p25 bra 	$L__BB3_73;
	ld.shared.u32 	%r91, [%r186];
	add.s32 	%r92, %r91, %r189;
	st.shared.u32 	[%r186], %r92;
$L__BB3_73:
	bar.sync 	0;
	add.s32 	%r47, %r187, 64;
	add.s32 	%r186, %r186, 256;
	setp.lt.u32 	%p37, %r187, 448;
	mov.u32 	%r187, %r47;
	@%p37 bra 	$L__BB3_33;
	setp.ge.u32 	%p38, %r6, %r2;
	ld.shared.u32 	%r93, [_ZZ11kogge_stonePiS_S_E3arr+124];
	ld.shared.u32 	%r94, [%r7+128];
	add.s32 	%r95, %r94, %r93;
	st.shared.u32 	[%r7+128], %r95;
	bar.sync 	0;
	ld.shared.u32 	%r96, [_ZZ11kogge_stonePiS_S_E3arr+252];
	ld.shared.u32 	%r97, [%r7+256];
	add.s32 	%r98, %r97, %r96;
	st.shared.u32 	[%r7+256], %r98;
	bar.sync 	0;
	ld.shared.u32 	%r99, [_ZZ11kogge_stonePiS_S_E3arr+380];
	ld.shared.u32 	%r100, [%r7+384];
	add.s32 	%r101, %r100, %r99;
	st.shared.u32 	[%r7+384], %r101;
	bar.sync 	0;
	ld.shared.u32 	%r102, [_ZZ11kogge_stonePiS_S_E3arr+508];
	ld.shared.u32 	%r103, [%r7+512];
	add.s32 	%r104, %r103, %r102;
	st.shared.u32 	[%r7+512], %r104;
	bar.sync 	0;
	ld.shared.u32 	%r105, [_ZZ11kogge_stonePiS_S_E3arr+636];
	ld.shared.u32 	%r106, [%r7+640];
	add.s32 	%r107, %r106, %r105;
	st.shared.u32 	[%r7+640], %r107;
	bar.sync 	0;
	ld.shared.u32 	%r108, [_ZZ11kogge_stonePiS_S_E3arr+764];
	ld.shared.u32 	%r109, [%r7+768];
	add.s32 	%r110, %r109, %r108;
	st.shared.u32 	[%r7+768], %r110;
	bar.sync 	0;
	ld.shared.u32 	%r111, [_ZZ11kogge_stonePiS_S_E3arr+892];
	ld.shared.u32 	%r112, [%r7+896];
	add.s32 	%r113, %r112, %r111;
	st.shared.u32 	[%r7+896], %r113;
	bar.sync 	0;
	ld.shared.u32 	%r114, [_ZZ11kogge_stonePiS_S_E3arr+1020];
	ld.shared.u32 	%r115, [%r7+1024];
	add.s32 	%r116, %r115, %r114;
	st.shared.u32 	[%r7+1024], %r116;
	bar.sync 	0;
	ld.shared.u32 	%r117, [_ZZ11kogge_stonePiS_S_E3arr+1148];
	ld.shared.u32 	%r118, [%r7+1152];
	add.s32 	%r119, %r118, %r117;
	st.shared.u32 	[%r7+1152], %r119;
	bar.sync 	0;
	ld.shared.u32 	%r120, [_ZZ11kogge_stonePiS_S_E3arr+1276];
	ld.shared.u32 	%r121, [%r7+1280];
	add.s32 	%r122, %r121, %r120;
	st.shared.u32 	[%r7+1280], %r122;
	bar.sync 	0;
	ld.shared.u32 	%r123, [_ZZ11kogge_stonePiS_S_E3arr+1404];
	ld.shared.u32 	%r124, [%r7+1408];
	add.s32 	%r125, %r124, %r123;
	st.shared.u32 	[%r7+1408], %r125;
	bar.sync 	0;
	ld.shared.u32 	%r126, [_ZZ11kogge_stonePiS_S_E3arr+1532];
	ld.shared.u32 	%r127, [%r7+1536];
	add.s32 	%r128, %r127, %r126;
	st.shared.u32 	[%r7+1536], %r128;
	bar.sync 	0;
	ld.shared.u32 	%r129, [_ZZ11kogge_stonePiS_S_E3arr+1660];
	ld.shared.u32 	%r130, [%r7+1664];
	add.s32 	%r131, %r130, %r129;
	st.shared.u32 	[%r7+1664], %r131;
	bar.sync 	0;
	ld.shared.u32 	%r132, [_ZZ11kogge_stonePiS_S_E3arr+1788];
	ld.shared.u32 	%r133, [%r7+1792];
	add.s32 	%r134, %r133, %r132;
	st.shared.u32 	[%r7+1792], %r134;
	bar.sync 	0;
	ld.shared.u32 	%r135, [_ZZ11kogge_stonePiS_S_E3arr+1916];
	ld.shared.u32 	%r136, [%r7+1920];
	add.s32 	%r137, %r136, %r135;
	st.shared.u32 	[%r7+1920], %r137;
	bar.sync 	0;
	@%p38 bra 	$L__BB3_76;
	ld.shared.u32 	%r138, [%r7];
	add.s32 	%r139, %r4, %r5;
	add.s32 	%r140, %r139, %r1;
	mul.wide.u32 	%rd39, %r140, 4;
	add.s64 	%rd40, %rd1, %rd39;
	st.global.u32 	[%rd40], %r138;
$L__BB3_76:
	setp.ge.u32 	%p39, %r8, %r2;
	@%p39 bra 	$L__BB3_78;
	ld.shared.u32 	%r141, [%r7+128];
	st.global.u32 	[%rd3], %r141;
$L__BB3_78:
	setp.ge.u32 	%p40, %r9, %r2;
	@%p40 bra 	$L__BB3_80;
	ld.shared.u32 	%r142, [%r7+256];
	add.s32 	%r143, %r4, %r5;
	add.s32 	%r144, %r143, %r1;
	add.s32 	%r145, %r144, 64;
	mul.wide.u32 	%rd41, %r145, 4;
	add.s64 	%rd42, %rd1, %rd41;
	st.global.u32 	[%rd42], %r142;
$L__BB3_80:
	setp.ge.u32 	%p41, %r10, %r2;
	@%p41 bra 	$L__BB3_82;
	ld.shared.u32 	%r146, [%r7+384];
	add.s32 	%r147, %r4, %r5;
	add.s32 	%r148, %r147, %r1;
	add.s32 	%r149, %r148, 96;
	mul.wide.u32 	%rd43, %r149, 4;
	add.s64 	%rd44, %rd1, %rd43;
	st.global.u32 	[%rd44], %r146;
$L__BB3_82:
	setp.ge.u32 	%p42, %r11, %r2;
	@%p42 bra 	$L__BB3_84;
	ld.shared.u32 	%r150, [%r7+512];
	st.global.u32 	[%rd6], %r150;
$L__BB3_84:
	setp.ge.u32 	%p43, %r12, %r2;
	@%p43 bra 	$L__BB3_86;
	ld.shared.u32 	%r151, [%r7+640];
	st.global.u32 	[%rd7], %r151;
$L__BB3_86:
	setp.ge.u32 	%p44, %r13, %r2;
	@%p44 bra 	$L__BB3_88;
	ld.shared.u32 	%r152, [%r7+768];
	st.global.u32 	[%rd8], %r152;
$L__BB3_88:
	setp.ge.u32 	%p45, %r14, %r2;
	@%p45 bra 	$L__BB3_90;
	ld.shared.u32 	%r153, [%r7+896];
	st.global.u32 	[%rd9], %r153;
$L__BB3_90:
	setp.ge.u32 	%p46, %r15, %r2;
	@%p46 bra 	$L__BB3_92;
	ld.shared.u32 	%r154, [%r7+1024];
	add.s32 	%r155, %r4, %r5;
	add.s32 	%r156, %r155, %r1;
	add.s32 	%r157, %r156, 256;
	mul.wide.u32 	%rd45, %r157, 4;
	add.s64 	%rd46, %rd1, %rd45;
	st.global.u32 	[%rd46], %r154;
$L__BB3_92:
	setp.ge.u32 	%p47, %r16, %r2;
	@%p47 bra 	$L__BB3_94;
	ld.shared.u32 	%r158, [%r7+1152];
	add.s32 	%r159, %r4, %r5;
	add.s32 	%r160, %r159, %r1;
	add.s32 	%r161, %r160, 288;
	mul.wide.u32 	%rd47, %r161, 4;
	add.s64 	%rd48, %rd1, %rd47;
	st.global.u32 	[%rd48], %r158;
$L__BB3_94:
	setp.ge.u32 	%p48, %r17, %r2;
	@%p48 bra 	$L__BB3_96;
	ld.shared.u32 	%r162, [%r7+1280];
	add.s32 	%r163, %r4, %r5;
	add.s32 	%r164, %r163, %r1;
	add.s32 	%r165, %r164, 320;
	mul.wide.u32 	%rd49, %r165, 4;
	add.s64 	%rd50, %rd1, %rd49;
	st.global.u32 	[%rd50], %r162;
$L__BB3_96:
	setp.ge.u32 	%p49, %r18, %r2;
	@%p49 bra 	$L__BB3_98;
	ld.shared.u32 	%r166, [%r7+1408];
	add.s32 	%r167, %r4, %r5;
	add.s32 	%r168, %r167, %r1;
	add.s32 	%r169, %r168, 352;
	mul.wide.u32 	%rd51, %r169, 4;
	add.s64 	%rd52, %rd1, %rd51;
	st.global.u32 	[%rd52], %r166;
$L__BB3_98:
	setp.ge.u32 	%p50, %r19, %r2;
	@%p50 bra 	$L__BB3_100;
	ld.shared.u32 	%r170, [%r7+1536];
	st.global.u32 	[%rd14], %r170;
$L__BB3_100:
	setp.ge.u32 	%p51, %r20, %r2;
	@%p51 bra 	$L__BB3_102;
	ld.shared.u32 	%r171, [%r7+1664];
	st.global.u32 	[%rd15], %r171;
$L__BB3_102:
	setp.ge.u32 	%p52, %r21, %r2;
	@%p52 bra 	$L__BB3_104;
	ld.shared.u32 	%r172, [%r7+1792];
	st.global.u32 	[%rd16], %r172;
$L__BB3_104:
	setp.ge.u32 	%p53, %r22, %r2;
	@%p53 bra 	$L__BB3_106;
	ld.shared.u32 	%r173, [%r7+1920];
	st.global.u32 	[%rd17], %r173;
$L__BB3_106:
	setp.ne.s32 	%p54, %r5, 0;
	bar.sync 	0;
	@%p54 bra 	$L__BB3_110;
	add.s32 	%r174, %r4, %r1;
	add.s32 	%r175, %r174, 512;
	setp.gt.u32 	%p55, %r175, %r2;
	@%p55 bra 	$L__BB3_109;
	ld.shared.u32 	%r176, [_ZZ11kogge_stonePiS_S_E3arr+2044];
	add.s32 	%r177, %r2, %r3;
	mul.wide.u32 	%rd53, %r177, 4;
	add.s64 	%rd54, %rd1, %rd53;
	st.global.u32 	[%rd54], %r176;
	bra.uni 	$L__BB3_110;
$L__BB3_109:
	not.b32 	%r179, %r174;
	add.s32 	%r180, %r2, %r179;
	shl.b32 	%r181, %r180, 2;
	mov.u32 	%r182, _ZZ11kogge_stonePiS_S_E3arr;
	add.s32 	%r183, %r182, %r181;
	ld.shared.u32 	%r184, [%r183];
	add.s32 	%r185, %r2, %r3;
	mul.wide.u32 	%rd55, %r185, 4;
	add.s64 	%rd56, %rd1, %rd55;
	st.global.u32 	[%rd56], %r184;
$L__BB3_110:
	ret;

}
	// .globl	_Z12add_constantPiS_S_
.visible .entry _Z12add_constantPiS_S_(
	.param .u64 .ptr .align 1 _Z12add_constantPiS_S__param_0,
	.param .u64 .ptr .align 1 _Z12add_constantPiS_S__param_1,
	.param .u64 .ptr .align 1 _Z12add_constantPiS_S__param_2
)
{
	.reg .pred 	%p<18>;
	.reg .b32 	%r<74>;
	.reg .b64 	%rd<44>;

	ld.param.u64 	%rd3, [_Z12add_constantPiS_S__param_0];
	ld.param.u64 	%rd4, [_Z12add_constantPiS_S__param_1];
	ld.param.u64 	%rd5, [_Z12add_constantPiS_S__param_2];
	cvta.to.global.u64 	%rd1, %rd4;
	cvta.to.global.u64 	%rd6, %rd3;
	cvta.to.global.u64 	%rd7, %rd5;
	ld.global.u32 	%r1, [%rd7];
	mov.u32 	%r2, %ctaid.x;
	ld.global.s32 	%rd2, [%rd6];
	setp.eq.s32 	%p1, %r2, 0;
	mov.b32 	%r73, 0;
	@%p1 bra 	$L__BB4_2;
	cvt.u64.u32 	%rd8, %r2;
	add.s64 	%rd9, %rd2, %rd8;
	shl.b64 	%rd10, %rd9, 2;
	add.s64 	%rd11, %rd1, %rd10;
	ld.global.u32 	%r73, [%rd11+-4];
$L__BB4_2:
	cvt.u32.u64 	%r22, %rd2;
	mov.u32 	%r23, %tid.x;
	shl.b32 	%r24, %r2, 9;
	add.s32 	%r25, %r24, %r23;
	add.s32 	%r5, %r25, %r1;
	setp.ge.u32 	%p2, %r5, %r22;
	@%p2 bra 	$L__BB4_19;
	mul.wide.u32 	%rd12, %r5, 4;
	add.s64 	%rd13, %rd1, %rd12;
	ld.global.u32 	%r27, [%rd13];
	add.s32 	%r28, %r27, %r73;
	st.global.u32 	[%rd13], %r28;
	add.s32 	%r6, %r5, 32;
	setp.ge.u32 	%p3, %r6, %r22;
	@%p3 bra 	$L__BB4_19;
	mul.wide.u32 	%rd14, %r6, 4;
	add.s64 	%rd15, %rd1, %rd14;
	ld.global.u32 	%r30, [%rd15];
	add.s32 	%r31, %r30, %r73;
	st.global.u32 	[%rd15], %r31;
	add.s32 	%r7, %r5, 64;
	setp.ge.u32 	%p4, %r7, %r22;
	@%p4 bra 	$L__BB4_19;
	mul.wide.u32 	%rd16, %r7, 4;
	add.s64 	%rd17, %rd1, %rd16;
	ld.global.u32 	%r33, [%rd17];
	add.s32 	%r34, %r33, %r73;
	st.global.u32 	[%rd17], %r34;
	add.s32 	%r8, %r5, 96;
	setp.ge.u32 	%p5, %r8, %r22;
	@%p5 bra 	$L__BB4_19;
	mul.wide.u32 	%rd18, %r8, 4;
	add.s64 	%rd19, %rd1, %rd18;
	ld.global.u32 	%r36, [%rd19];
	add.s32 	%r37, %r36, %r73;
	st.global.u32 	[%rd19], %r37;
	add.s32 	%r9, %r5, 128;
	setp.ge.u32 	%p6, %r9, %r22;
	@%p6 bra 	$L__BB4_19;
	mul.wide.u32 	%rd20, %r9, 4;
	add.s64 	%rd21, %rd1, %rd20;
	ld.global.u32 	%r39, [%rd21];
	add.s32 	%r40, %r39, %r73;
	st.global.u32 	[%rd21], %r40;
	add.s32 	%r10, %r5, 160;
	setp.ge.u32 	%p7, %r10, %r22;
	@%p7 bra 	$L__BB4_19;
	mul.wide.u32 	%rd22, %r10, 4;
	add.s64 	%rd23, %rd1, %rd22;
	ld.global.u32 	%r42, [%rd23];
	add.s32 	%r43, %r42, %r73;
	st.global.u32 	[%rd23], %r43;
	add.s32 	%r11, %r5, 192;
	setp.ge.u32 	%p8, %r11, %r22;
	@%p8 bra 	$L__BB4_19;
	mul.wide.u32 	%rd24, %r11, 4;
	add.s64 	%rd25, %rd1, %rd24;
	ld.global.u32 	%r45, [%rd25];
	add.s32 	%r46, %r45, %r73;
	st.global.u32 	[%rd25], %r46;
	add.s32 	%r12, %r5, 224;
	setp.ge.u32 	%p9, %r12, %r22;
	@%p9 bra 	$L__BB4_19;
	mul.wide.u32 	%rd26, %r12, 4;
	add.s64 	%rd27, %rd1, %rd26;
	ld.global.u32 	%r48, [%rd27];
	add.s32 	%r49, %r48, %r73;
	st.global.u32 	[%rd27], %r49;
	add.s32 	%r13, %r5, 256;
	setp.ge.u32 	%p10, %r13, %r22;
	@%p10 bra 	$L__BB4_19;
	mul.wide.u32 	%rd28, %r13, 4;
	add.s64 	%rd29, %rd1, %rd28;
	ld.global.u32 	%r51, [%rd29];
	add.s32 	%r52, %r51, %r73;
	st.global.u32 	[%rd29], %r52;
	add.s32 	%r14, %r5, 288;
	setp.ge.u32 	%p11, %r14, %r22;
	@%p11 bra 	$L__BB4_19;
	mul.wide.u32 	%rd30, %r14, 4;
	add.s64 	%rd31, %rd1, %rd30;
	ld.global.u32 	%r54, [%rd31];
	add.s32 	%r55, %r54, %r73;
	st.global.u32 	[%rd31], %r55;
	add.s32 	%r15, %r5, 320;
	setp.ge.u32 	%p12, %r15, %r22;
	@%p12 bra 	$L__BB4_19;
	mul.wide.u32 	%rd32, %r15, 4;
	add.s64 	%rd33, %rd1, %rd32;
	ld.global.u32 	%r57, [%rd33];
	add.s32 	%r58, %r57, %r73;
	st.global.u32 	[%rd33], %r58;
	add.s32 	%r16, %r5, 352;
	setp.ge.u32 	%p13, %r16, %r22;
	@%p13 bra 	$L__BB4_19;
	mul.wide.u32 	%rd34, %r16, 4;
	add.s64 	%rd35, %rd1, %rd34;
	ld.global.u32 	%r60, [%rd35];
	add.s32 	%r61, %r60, %r73;
	st.global.u32 	[%rd35], %r61;
	add.s32 	%r17, %r5, 384;
	setp.ge.u32 	%p14, %r17, %r22;
	@%p14 bra 	$L__BB4_19;
	mul.wide.u32 	%rd36, %r17, 4;
	add.s64 	%rd37, %rd1, %rd36;
	ld.global.u32 	%r63, [%rd37];
	add.s32 	%r64, %r63, %r73;
	st.global.u32 	[%rd37], %r64;
	add.s32 	%r18, %r5, 416;
	setp.ge.u32 	%p15, %r18, %r22;
	@%p15 bra 	$L__BB4_19;
	mul.wide.u32 	%rd38, %r18, 4;
	add.s64 	%rd39, %rd1, %rd38;
	ld.global.u32 	%r66, [%rd39];
	add.s32 	%r67, %r66, %r73;
	st.global.u32 	[%rd39], %r67;
	add.s32 	%r19, %r5, 448;
	setp.ge.u32 	%p16, %r19, %r22;
	@%p16 bra 	$L__BB4_19;
	mul.wide.u32 	%rd40, %r19, 4;
	add.s64 	%rd41, %rd1, %rd40;
	ld.global.u32 	%r69, [%rd41];
	add.s32 	%r70, %r69, %r73;
	st.global.u32 	[%rd41], %r70;
	add.s32 	%r20, %r5, 480;
	setp.ge.u32 	%p17, %r20, %r22;
	@%p17 bra 	$L__BB4_19;
	mul.wide.u32 	%rd42, %r20, 4;
	add.s64 	%rd43, %rd1, %rd42;
	ld.global.u32 	%r71, [%rd43];
	add.s32 	%r72, %r71, %r73;
	st.global.u32 	[%rd43], %r72;
$L__BB4_19:
	ret;

}
	// .globl	_Z7print_dPiS_S_
.visible .entry _Z7print_dPiS_S_(
	.param .u64 .ptr .align 1 _Z7print_dPiS_S__param_0,
	.param .u64 .ptr .align 1 _Z7print_dPiS_S__param_1,
	.param .u64 .ptr .align 1 _Z7print_dPiS_S__param_2
)
{
	.local .align 8 .b8 	__local_depot5[8];
	.reg .b64 	%SP;
	.reg .b64 	%SPL;
	.reg .pred 	%p<3>;
	.reg .b32 	%r<17>;
	.reg .b64 	%rd<20>;

	mov.u64 	%SPL, __local_depot5;
	cvta.local.u64 	%SP, %SPL;
	ld.param.u64 	%rd4, [_Z7print_dPiS_S__param_0];
	ld.param.u64 	%rd5, [_Z7print_dPiS_S__param_1];
	ld.param.u64 	%rd6, [_Z7print_dPiS_S__param_2];
	cvta.to.global.u64 	%rd1, %rd6;
	cvta.to.global.u64 	%rd2, %rd4;
	cvta.to.global.u64 	%rd7, %rd5;
	add.u64 	%rd8, %SP, 0;
	add.u64 	%rd3, %SPL, 0;
	ld.global.u32 	%r4, [%rd7];
	mul.wide.s32 	%rd9, %r4, 4;
	add.s64 	%rd10, %rd2, %rd9;
	ld.global.u32 	%r5, [%rd10];
	st.local.u32 	[%rd3], %r5;
	mov.u64 	%rd11, $str;
	cvta.global.u64 	%rd12, %rd11;
	{ // callseq 0, 0
	.param .b64 param0;
	st.param.b64 	[param0], %rd12;
	.param .b64 param1;
	st.param.b64 	[param1], %rd8;
	.param .b32 retval0;
	call.uni (retval0), 
	vprintf, 
	(
	param0, 
	param1
	);
	ld.param.b32 	%r6, [retval0];
	} // callseq 0
	ld.global.u32 	%r8, [%rd7];
	add.s32 	%r16, %r8, 1;
	ld.global.u32 	%r9, [%rd1];
	setp.ge.s32 	%p1, %r16, %r9;
	@%p1 bra 	$L__BB5_3;
	mov.u64 	%rd15, $str$1;
$L__BB5_2:
	mul.wide.s32 	%rd13, %r16, 4;
	add.s64 	%rd14, %rd2, %rd13;
	ld.global.u32 	%r10, [%rd14];
	st.local.u32 	[%rd3], %r10;
	cvta.global.u64 	%rd16, %rd15;
	{ // callseq 1, 0
	.param .b64 param0;
	st.param.b64 	[param0], %rd16;
	.param .b64 param1;
	st.param.b64 	[param1], %rd8;
	.param .b32 retval0;
	call.uni (retval0), 
	vprintf, 
	(
	param0, 
	param1
	);
	ld.param.b32 	%r11, [retval0];
	} // callseq 1
	add.s32 	%r16, %r16, 1;
	ld.global.u32 	%r13, [%rd1];
	setp.lt.s32 	%p2, %r16, %r13;
	@%p2 bra 	$L__BB5_2;
$L__BB5_3:
	mov.u64 	%rd18, $str$2;
	cvta.global.u64 	%rd19, %rd18;
	{ // callseq 2, 0
	.param .b64 param0;
	st.param.b64 	[param0], %rd19;
	.param .b64 param1;
	st.param.b64 	[param1], 0;
	.param .b32 retval0;
	call.uni (retval0), 
	vprintf, 
	(
	param0, 
	param1
	);
	ld.param.b32 	%r14, [retval0];
	} // callseq 2
	ret;

}
	// .globl	_Z16verify_ws_updatePiS_S_
.visible .entry _Z16verify_ws_updatePiS_S_(
	.param .u64 .ptr .align 1 _Z16verify_ws_updatePiS_S__param_0,
	.param .u64 .ptr .align 1 _Z16verify_ws_updatePiS_S__param_1,
	.param .u64 .ptr .align 1 _Z16verify_ws_updatePiS_S__param_2
)
{
	.local .align 8 .b8 	__local_depot6[16];
	.reg .b64 	%SP;
	.reg .b64 	%SPL;
	.reg .pred 	%p<5>;
	.reg .b32 	%r<17>;
	.reg .b64 	%rd<17>;

	mov.u64 	%SPL, __local_depot6;
	cvta.local.u64 	%SP, %SPL;
	ld.param.u64 	%rd3, [_Z16verify_ws_updatePiS_S__param_0];
	ld.param.u64 	%rd4, [_Z16verify_ws_updatePiS_S__param_1];
	ld.param.u64 	%rd5, [_Z16verify_ws_updatePiS_S__param_2];
	cvta.to.global.u64 	%rd6, %rd5;
	ld.global.u32 	%r1, [%rd6];
	setp.lt.s32 	%p1, %r1, 1;
	@%p1 bra 	$L__BB6_6;
	cvta.to.global.u64 	%rd1, %rd3;
	cvta.to.global.u64 	%rd2, %rd4;
	mov.b32 	%r15, 0;
	mov.u32 	%r16, %r15;
$L__BB6_2:
	mul.wide.u32 	%rd7, %r15, 4;
	add.s64 	%rd8, %rd1, %rd7;
	ld.global.u32 	%r9, [%rd8];
	add.s32 	%r16, %r9, %r16;
	and.b32  	%r10, %r15, 511;
	setp.ne.s32 	%p2, %r10, 511;
	@%p2 bra 	$L__BB6_5;
	shr.u32 	%r5, %r15, 9;
	mul.wide.u32 	%rd9, %r5, 4;
	add.s64 	%rd10, %rd2, %rd9;
	ld.global.u32 	%r6, [%rd10];
	setp.eq.s32 	%p3, %r16, %r6;
	@%p3 bra 	$L__BB6_5;
	add.u64 	%rd11, %SP, 0;
	add.u64 	%rd12, %SPL, 0;
	st.local.v2.u32 	[%rd12], {%r5, %r16};
	st.local.u32 	[%rd12+8], %r6;
	mov.u64 	%rd13, $str$3;
	cvta.global.u64 	%rd14, %rd13;
	{ // callseq 3, 0
	.param .b64 param0;
	st.param.b64 	[param0], %rd14;
	.param .b64 param1;
	st.param.b64 	[param1], %rd11;
	.param .b32 retval0;
	call.uni (retval0), 
	vprintf, 
	(
	param0, 
	param1
	);
	ld.param.b32 	%r11, [retval0];
	} // callseq 3
	bra.uni 	$L__BB6_7;
$L__BB6_5:
	add.s32 	%r15, %r15, 1;
	setp.ne.s32 	%p4, %r15, %r1;
	@%p4 bra 	$L__BB6_2;
$L__BB6_6:
	mov.u64 	%rd15, $str$4;
	cvta.global.u64 	%rd16, %rd15;
	{ // callseq 4, 0
	.param .b64 param0;
	st.param.b64 	[param0], %rd16;
	.param .b64 param1;
	st.param.b64 	[param1], 0;
	.param .b32 retval0;
	call.uni (retval0), 
	vprintf, 
	(
	param0, 
	param1
	);
	ld.param.b32 	%r13, [retval0];
	} // callseq 4
$L__BB6_7:
	ret;

}


// ===== COMPILED SASS (sm_100) =====

	.target	sm_100

	.elftype	@"ET_EXEC"


//--------------------- .note.nv.tkinfo           --------------------------
	.section	.note.nv.tkinfo,"",@"SHT_NOTE"
	.sectionflags	@"SHF_NOTE_NV_TKINFO"
	.tkinfo
        /*0018*/ 	.word	0x00000002
        /*0030*/ 	.string	""
        /*0030*/ 	.string	"ptxas"
        /*0030*/ 	.string	"Cuda compilation tools, release 13.0, V13.0.88"
        /*0030*/ 	.string	"Build cuda_13.0.r13.0/compiler.36424714_0"
        /*0030*/ 	.string	"-arch sm_100 -m 64 "



//--------------------- .note.nv.cuinfo           --------------------------
	.section	.note.nv.cuinfo,"",@"SHT_NOTE"
	.sectionflags	@"SHF_NOTE_NV_CUINFO"
        /*0018*/ 	.short	0x0002
        /*001a*/ 	.short	0x0064
        /*001c*/ 	.short	0x0082
	.zero		2


//--------------------- .nv.info                  --------------------------
	.section	.nv.info,"",@"SHT_CUDA_INFO"
	.align	4


	//----- nvinfo : EIATTR_REGCOUNT
	.align		4
        /*0000*/ 	.byte	0x04, 0x2f
        /*0002*/ 	.short	(.L_6 - .L_5)
	.align		4
.L_5:
        /*0004*/ 	.word	index@(_Z18compute_aggregatesPiS_S_)
        /*0008*/ 	.word	0x00000014


	//----- nvinfo : EIATTR_FRAME_SIZE
	.align		4
.L_6:
        /*000c*/ 	.byte	0x04, 0x11
        /*000e*/ 	.short	(.L_8 - .L_7)
	.align		4
.L_7:
        /*0010*/ 	.word	index@(_Z18compute_aggregatesPiS_S_)
        /*0014*/ 	.word	0x00000000


	//----- nvinfo : EIATTR_REGCOUNT
	.align		4
.L_8:
        /*0018*/ 	.byte	0x04, 0x2f
        /*001a*/ 	.short	(.L_10 - .L_9)
	.align		4
.L_9:
        /*001c*/ 	.word	index@(_Z10prefix_sumPiS_S_)
        /*0020*/ 	.word	0x00000016


	//----- nvinfo : EIATTR_FRAME_SIZE
	.align		4
.L_10:
        /*0024*/ 	.byte	0x04, 0x11
        /*0026*/ 	.short	(.L_12 - .L_11)
	.align		4
.L_11:
        /*0028*/ 	.word	index@(_Z10prefix_sumPiS_S_)
        /*002c*/ 	.word	0x00000000


	//----- nvinfo : EIATTR_REGCOUNT
	.align		4
.L_12:
        /*0030*/ 	.byte	0x04, 0x2f
        /*0032*/ 	.short	(.L_14 - .L_13)
	.align		4
.L_13:
        /*0034*/ 	.word	index@(_Z21add_global_aggregatesPiS_S_)
        /*0038*/ 	.word	0x00000010


	//----- nvinfo : EIATTR_FRAME_SIZE
	.align		4
.L_14:
        /*003c*/ 	.byte	0x04, 0x11
        /*003e*/ 	.short	(.L_16 - .L_15)
	.align		4
.L_15:
        /*0040*/ 	.word	index@(_Z21add_global_aggregatesPiS_S_)
        /*0044*/ 	.word	0x00000000


	//----- nvinfo : EIATTR_REGCOUNT
	.align		4
.L_16:
        /*0048*/ 	.byte	0x04, 0x2f
        /*004a*/ 	.short	(.L_18 - .L_17)
	.align		4
.L_17:
        /*004c*/ 	.word	index@(_Z11kogge_stonePiS_S_)
        /*0050*/ 	.word	0x00000028


	//----- nvinfo : EIATTR_FRAME_SIZE
	.align		4
.L_18:
        /*0054*/ 	.byte	0x04, 0x11
        /*0056*/ 	.short	(.L_20 - .L_19)
	.align		4
.L_19:
        /*0058*/ 	.word	index@(_Z11kogge_stonePiS_S_)
        /*005c*/ 	.word	0x00000000


	//----- nvinfo : EIATTR_REGCOUNT
	.align		4
.L_20:
        /*0060*/ 	.byte	0x04, 0x2f
        /*0062*/ 	.short	(.L_22 - .L_21)
	.align		4
.L_21:
        /*0064*/ 	.word	index@(_Z12add_constantPiS_S_)
        /*0068*/ 	.word	0x0000000e


	//----- nvinfo : EIATTR_FRAME_SIZE
	.align		4
.L_22:
        /*006c*/ 	.byte	0x04, 0x11
        /*006e*/ 	.short	(.L_24 - .L_23)
	.align		4
.L_23:
        /*0070*/ 	.word	index@(_Z12add_constantPiS_S_)
        /*0074*/ 	.word	0x00000000


	//----- nvinfo : EIATTR_REGCOUNT
	.align		4
.L_24:
        /*0078*/ 	.byte	0x04, 0x2f
        /*007a*/ 	.short	(.L_26 - .L_25)
	.align		4
.L_25:
        /*007c*/ 	.word	index@(_Z7print_dPiS_S_)
        /*0080*/ 	.word	0x00000018


	//----- nvinfo : EIATTR_FRAME_SIZE
	.align		4
.L_26:
        /*0084*/ 	.byte	0x04, 0x11
        /*0086*/ 	.short	(.L_28 - .L_27)
	.align		4
.L_27:
        /*0088*/ 	.word	index@(_Z7print_dPiS_S_)
        /*008c*/ 	.word	0x00000008


	//----- nvinfo : EIATTR_REGCOUNT
	.align		4
.L_28:
        /*0090*/ 	.byte	0x04, 0x2f
        /*0092*/ 	.short	(.L_30 - .L_29)
	.align		4
.L_29:
        /*0094*/ 	.word	index@(_Z16verify_ws_updatePiS_S_)
        /*0098*/ 	.word	0x00000018


	//----- nvinfo : EIATTR_FRAME_SIZE
	.align		4
.L_30:
        /*009c*/ 	.byte	0x04, 0x11
        /*009e*/ 	.short	(.L_32 - .L_31)
	.align		4
.L_31:
        /*00a0*/ 	.word	index@(_Z16verify_ws_updatePiS_S_)
        /*00a4*/ 	.word	0x00000010


	//----- nvinfo : EIATTR_MIN_STACK_SIZE
	.align		4
.L_32:
        /*00a8*/ 	.byte	0x04, 0x12
        /*00aa*/ 	.short	(.L_34 - .L_33)
	.align		4
.L_33:
        /*00ac*/ 	.word	index@(_Z16verify_ws_updatePiS_S_)
        /*00b0*/ 	.word	0x00000010


	//----- nvinfo : EIATTR_MIN_STACK_SIZE
	.align		4
.L_34:
        /*00b4*/ 	.byte	0x04, 0x12
        /*00b6*/ 	.short	(.L_36 - .L_35)
	.align		4
.L_35:
        /*00b8*/ 	.word	index@(_Z7print_dPiS_S_)
        /*00bc*/ 	.word	0x00000008


	//----- nvinfo : EIATTR_MIN_STACK_SIZE
	.align		4
.L_36:
        /*00c0*/ 	.byte	0x04, 0x12
        /*00c2*/ 	.short	(.L_38 - .L_37)
	.align		4
.L_37:
        /*00c4*/ 	.word	index@(_Z12add_constantPiS_S_)
        /*00c8*/ 	.word	0x00000000


	//----- nvinfo : EIATTR_MIN_STACK_SIZE
	.align		4
.L_38:
        /*00cc*/ 	.byte	0x04, 0x12
        /*00ce*/ 	.short	(.L_40 - .L_39)
	.align		4
.L_39:
        /*00d0*/ 	.word	index@(_Z11kogge_stonePiS_S_)
        /*00d4*/ 	.word	0x00000000


	//----- nvinfo : EIATTR_MIN_STACK_SIZE
	.align		4
.L_40:
        /*00d8*/ 	.byte	0x04, 0x12
        /*00da*/ 	.short	(.L_42 - .L_41)
	.align		4
.L_41:
        /*00dc*/ 	.word	index@(_Z21add_global_aggregatesPiS_S_)
        /*00e0*/ 	.word	0x00000000


	//----- nvinfo : EIATTR_MIN_STACK_SIZE
	.align		4
.L_42:
        /*00e4*/ 	.byte	0x04, 0x12
        /*00e6*/ 	.short	(.L_44 - .L_43)
	.align		4
.L_43:
        /*00e8*/ 	.word	index@(_Z10prefix_sumPiS_S_)
        /*00ec*/ 	.word	0x00000000


	//----- nvinfo : EIATTR_MIN_STACK_SIZE
	.align		4
.L_44:
        /*00f0*/ 	.byte	0x04, 0x12
        /*00f2*/ 	.short	(.L_46 - .L_45)
	.align		4
.L_45:
        /*00f4*/ 	.word	index@(_Z18compute_aggregatesPiS_S_)
        /*00f8*/ 	.word	0x00000000
.L_46:


//--------------------- .nv.compat                --------------------------
	.section	.nv.compat,"",@"SHT_CUDA_COMPAT_INFO"
	.align	4
        /*0000*/ 	.byte	0x02, 0x09, 0x00, 0x00, 0x02, 0x02, 0x01, 0x00, 0x02, 0x05, 0x05, 0x00, 0x03, 0x07, 0x01, 0x01
        /*0010*/ 	.byte	0x02, 0x03, 0x00, 0x00, 0x02, 0x06, 0x01, 0x00, 0x04, 0x0b, 0x08, 0x00, 0x09, 0x00, 0x00, 0x00
        /*0020*/ 	.byte	0x00, 0x00, 0x00, 0x00


//--------------------- .nv.info._Z16verify_ws_updatePiS_S_ --------------------------
	.section	.nv.info._Z16verify_ws_updatePiS_S_,"",@"SHT_CUDA_INFO"
	.sectionflags	@""
	.align	4


	//----- nvinfo : EIATTR_CUDA_API_VERSION
	.align		4
        /*0000*/ 	.byte	0x04, 0x37
        /*0002*/ 	.short	(.L_48 - .L_47)
.L_47:
        /*0004*/ 	.word	0x00000082


	//----- nvinfo : EIATTR_KPARAM_INFO
	.align		4
.L_48:
        /*0008*/ 	.byte	0x04, 0x17
        /*000a*/ 	.short	(.L_50 - .L_49)
.L_49:
        /*000c*/ 	.word	0x00000000
        /*0010*/ 	.short	0x0002
        /*0012*/ 	.short	0x0010
        /*0014*/ 	.byte	0x00, 0xf5, 0x21, 0x00


	//----- nvinfo : EIATTR_KPARAM_INFO
	.align		4
.L_50:
        /*0018*/ 	.byte	0x04, 0x17
        /*001a*/ 	.short	(.L_52 - .L_51)
.L_51:
        /*001c*/ 	.word	0x00000000
        /*0020*/ 	.short	0x0001
        /*0022*/ 	.short	0x0008
        /*0024*/ 	.byte	0x00, 0xf5, 0x21, 0x00


	//----- nvinfo : EIATTR_KPARAM_INFO
	.align		4
.L_52:
        /*0028*/ 	.byte	0x04, 0x17
        /*002a*/ 	.short	(.L_54 - .L_53)
.L_53:
        /*002c*/ 	.word	0x00000000
        /*0030*/ 	.short	0x0000
        /*0032*/ 	.short	0x0000
        /*0034*/ 	.byte	0x00, 0xf5, 0x21, 0x00


	//----- nvinfo : EIATTR_SPARSE_MMA_MASK
	.align		4
.L_54:
        /*0038*/ 	.byte	0x03, 0x50
        /*003a*/ 	.short	0x0000


	//----- nvinfo : EIATTR_MAXREG_COUNT
	.align		4
        /*003c*/ 	.byte	0x03, 0x1b
        /*003e*/ 	.short	0x00ff


	//----- nvinfo : EIATTR_EXTERNS
	.align		4
        /*0040*/ 	.byte	0x04, 0x0f
        /*0042*/ 	.short	(.L_56 - .L_55)


	//   ....[0]....
	.align		4
.L_55:
        /*0044*/ 	.word	index@(vprintf)


	//----- nvinfo : EIATTR_MERCURY_ISA_VERSION
	.align		4
.L_56:
        /*0048*/ 	.byte	0x03, 0x5f
        /*004a*/ 	.short	0x0101


	//----- nvinfo : EIATTR_VRC_CTA_INIT_COUNT
	.align		4
        /*004c*/ 	.byte	0x02, 0x4a
	.zero		1
	.zero		1


	//----- nvinfo : EIATTR_SYSCALL_OFFSETS
	.align		4
        /*0050*/ 	.byte	0x04, 0x46
        /*0052*/ 	.short	(.L_58 - .L_57)


	//   ....[0]....
.L_57:
        /*0054*/ 	.word	0x00000240


	//   ....[1]....
        /*0058*/ 	.word	0x000002e0


	//----- nvinfo : EIATTR_EXIT_INSTR_OFFSETS
	.align		4
.L_58:
        /*005c*/ 	.byte	0x04, 0x1c
        /*005e*/ 	.short	(.L_60 - .L_59)


	//   ....[0]....
.L_59:
        /*0060*/ 	.word	0x00000250


	//   ....[1]....
        /*0064*/ 	.word	0x000002f0


	//----- nvinfo : EIATTR_CBANK_PARAM_SIZE
	.align		4
.L_60:
        /*0068*/ 	.byte	0x03, 0x19
        /*006a*/ 	.short	0x0018


	//----- nvinfo : EIATTR_PARAM_CBANK
	.align		4
        /*006c*/ 	.byte	0x04, 0x0a
        /*006e*/ 	.short	(.L_62 - .L_61)
	.align		4
.L_61:
        /*0070*/ 	.word	index@(.nv.constant0._Z16verify_ws_updatePiS_S_)
        /*0074*/ 	.short	0x0380
        /*0076*/ 	.short	0x0018


	//----- nvinfo : EIATTR_SW_WAR
	.align		4
.L_62:
        /*0078*/ 	.byte	0x04, 0x36
        /*007a*/ 	.short	(.L_64 - .L_63)
.L_63:
        /*007c*/ 	.word	0x00000008
.L_64:


//--------------------- .nv.info._Z7print_dPiS_S_ --------------------------
	.section	.nv.info._Z7print_dPiS_S_,"",@"SHT_CUDA_INFO"
	.sectionflags	@""
	.align	4


	//----- nvinfo : EIATTR_CUDA_API_VERSION
	.align		4
        /*0000*/ 	.byte	0x04, 0x37
        /*0002*/ 	.short	(.L_66 - .L_65)
.L_65:
        /*0004*/ 	.word	0x00000082


	//----- nvinfo : EIATTR_KPARAM_INFO
	.align		4
.L_66:
        /*0008*/ 	.byte	0x04, 0x17
        /*000a*/ 	.short	(.L_68 - .L_67)
.L_67:
        /*000c*/ 	.word	0x00000000
        /*0010*/ 	.short	0x0002
        /*0012*/ 	.short	0x0010
        /*0014*/ 	.byte	0x00, 0xf5, 0x21, 0x00


	//----- nvinfo : EIATTR_KPARAM_INFO
	.align		4
.L_68:
        /*0018*/ 	.byte	0x04, 0x17
        /*001a*/ 	.short	(.L_70 - .L_69)
.L_69:
        /*001c*/ 	.word	0x00000000
        /*0020*/ 	.short	0x0001
        /*0022*/ 	.short	0x0008
        /*0024*/ 	.byte	0x00, 0xf5, 0x21, 0x00


	//----- nvinfo : EIATTR_KPARAM_INFO
	.align		4
.L_70:
        /*0028*/ 	.byte	0x04, 0x17
        /*002a*/ 	.short	(.L_72 - .L_71)
.L_71:
        /*002c*/ 	.word	0x00000000
        /*0030*/ 	.short	0x0000
        /*0032*/ 	.short	0x0000
        /*0034*/ 	.byte	0x00, 0xf5, 0x21, 0x00


	//----- nvinfo : EIATTR_SPARSE_MMA_MASK
	.align		4
.L_72:
        /*0038*/ 	.byte	0x03, 0x50
        /*003a*/ 	.short	0x0000


	//----- nvinfo : EIATTR_MAXREG_COUNT
	.align		4
        /*003c*/ 	.byte	0x03, 0x1b
        /*003e*/ 	.short	0x00ff


	//----- nvinfo : EIATTR_EXTERNS
	.align		4
        /*0040*/ 	.byte	0x04, 0x0f
        /*0042*/ 	.short	(.L_74 - .L_73)


	//   ....[0]....
	.align		4
.L_73:
        /*0044*/ 	.word	index@(vprintf)


	//----- nvinfo : EIATTR_MERCURY_ISA_VERSION
	.align		4
.L_74:
        /*0048*/ 	.byte	0x03, 0x5f
        /*004a*/ 	.short	0x0101


	//----- nvinfo : EIATTR_VRC_CTA_INIT_COUNT
	.align		4
        /*004c*/ 	.byte	0x02, 0x4a
	.zero		1
	.zero		1


	//----- nvinfo : EIATTR_SYSCALL_OFFSETS
	.align		4
        /*0050*/ 	.byte	0x04, 0x46
        /*0052*/ 	.short	(.L_76 - .L_75)


	//   ....[0]....
.L_75:
        /*0054*/ 	.word	0x00000150


	//   ....[1]....
        /*0058*/ 	.word	0x000002a0


	//   ....[2]....
        /*005c*/ 	.word	0x00000380


	//----- nvinfo : EIATTR_EXIT_INSTR_OFFSETS
	.align		4
.L_76:
        /*0060*/ 	.byte	0x04, 0x1c
        /*0062*/ 	.short	(.L_78 - .L_77)


	//   ....[0]....
.L_77:
        /*0064*/ 	.word	0x00000390


	//----- nvinfo : EIATTR_CRS_STACK_SIZE
	.align		4
.L_78:
        /*0068*/ 	.byte	0x04, 0x1e
        /*006a*/ 	.short	(.L_80 - .L_79)
.L_79:
        /*006c*/ 	.word	0x00000000


	//----- nvinfo : EIATTR_CBANK_PARAM_SIZE
	.align		4
.L_80:
        /*0070*/ 	.byte	0x03, 0x19
        /*0072*/ 	.short	0x0018


	//----- nvinfo : EIATTR_PARAM_CBANK
	.align		4
        /*0074*/ 	.byte	0x04, 0x0a
        /*0076*/ 	.short	(.L_82 - .L_81)
	.align		4
.L_81:
        /*0078*/ 	.word	index@(.nv.constant0._Z7print_dPiS_S_)
        /*007c*/ 	.short	0x0380
        /*007e*/ 	.short	0x0018


	//----- nvinfo : EIATTR_SW_WAR
	.align		4
.L_82:
        /*0080*/ 	.byte	0x04, 0x36
        /*0082*/ 	.short	(.L_84 - .L_83)
.L_83:
        /*0084*/ 	.word	0x00000008
.L_84:


//--------------------- .nv.info._Z12add_constantPiS_S_ --------------------------
	.section	.nv.info._Z12add_constantPiS_S_,"",@"SHT_CUDA_INFO"
	.sectionflags	@""
	.align	4


	//----- nvinfo : EIATTR_CUDA_API_VERSION
	.align		4
        /*0000*/ 	.byte	0x04, 0x37
        /*0002*/ 	.short	(.L_86 - .L_85)
.L_85:
        /*0004*/ 	.word	0x00000082


	//----- nvinfo : EIATTR_KPARAM_INFO
	.align		4
.L_86:
        /*0008*/ 	.byte	0x04, 0x17
        /*000a*/ 	.short	(.L_88 - .L_87)
.L_87:
        /*000c*/ 	.word	0x00000000
        /*0010*/ 	.short	0x0002
        /*0012*/ 	.short	0x0010
        /*0014*/ 	.byte	0x00, 0xf5, 0x21, 0x00


	//----- nvinfo : EIATTR_KPARAM_INFO
	.align		4
.L_88:
        /*0018*/ 	.byte	0x04, 0x17
        /*001a*/ 	.short	(.L_90 - .L_89)
.L_89:
        /*001c*/ 	.word	0x00000000
        /*0020*/ 	.short	0x0001
        /*0022*/ 	.short	0x0008
        /*0024*/ 	.byte	0x00, 0xf5, 0x21, 0x00


	//----- nvinfo : EIATTR_KPARAM_INFO
	.align		4
.L_90:
        /*0028*/ 	.byte	0x04, 0x17
        /*002a*/ 	.short	(.L_92 - .L_91)
.L_91:
        /*002c*/ 	.word	0x00000000
        /*0030*/ 	.short	0x0000
        /*0032*/ 	.short	0x0000
        /*0034*/ 	.byte	0x00, 0xf5, 0x21, 0x00


	//----- nvinfo : EIATTR_SPARSE_MMA_MASK
	.align		4
.L_92:
        /*0038*/ 	.byte	0x03, 0x50
        /*003a*/ 	.short	0x0000


	//----- nvinfo : EIATTR_MAXREG_COUNT
	.align		4
        /*003c*/ 	.byte	0x03, 0x1b
        /*003e*/ 	.short	0x00ff


	//----- nvinfo : EIATTR_MERCURY_ISA_VERSION
	.align		4
        /*0040*/ 	.byte	0x03, 0x5f
        /*0042*/ 	.short	0x0101


	//----- nvinfo : EIATTR_VRC_CTA_INIT_COUNT
	.align		4
        /*0044*/ 	.byte	0x02, 0x4a
	.zero		1
	.zero		1


	//----- nvinfo : EIATTR_EXIT_INSTR_OFFSETS
	.align		4
        /*0048*/ 	.byte	0x04, 0x1c
        /*004a*/ 	.short	(.L_94 - .L_93)


	//   ....[0]....
.L_93:
        /*004c*/ 	.word	0x00000130


	//   ....[1]....
        /*0050*/ 	.word	0x000001b0


	//   ....[2]....
        /*0054*/ 	.word	0x00000220


	//   ....[3]....
        /*0058*/ 	.word	0x00000290


	//   ....[4]....
        /*005c*/ 	.word	0x00000300


	//   ....[5]....
        /*0060*/ 	.word	0x00000370


	//   ....[6]....
        /*0064*/ 	.word	0x000003e0


	//   ....[7]....
        /*0068*/ 	.word	0x00000450


	//   ....[8]....
        /*006c*/ 	.word	0x000004c0


	//   ....[9]....
        /*0070*/ 	.word	0x00000530


	//   ....[10]....
        /*0074*/ 	.word	0x000005a0


	//   ....[11]....
        /*0078*/ 	.word	0x00000610


	//   ....[12]....
        /*007c*/ 	.word	0x00000680


	//   ....[13]....
        /*0080*/ 	.word	0x000006f0


	//   ....[14]....
        /*0084*/ 	.word	0x00000760


	//   ....[15]....
        /*0088*/ 	.word	0x000007d0


	//   ....[16]....
        /*008c*/ 	.word	0x00000820


	//----- nvinfo : EIATTR_CBANK_PARAM_SIZE
	.align		4
.L_94:
        /*0090*/ 	.byte	0x03, 0x19
        /*0092*/ 	.short	0x0018


	//----- nvinfo : EIATTR_PARAM_CBANK
	.align		4
        /*0094*/ 	.byte	0x04, 0x0a
        /*0096*/ 	.short	(.L_96 - .L_95)
	.align		4
.L_95:
        /*0098*/ 	.word	index@(.nv.constant0._Z12add_constantPiS_S_)
        /*009c*/ 	.short	0x0380
        /*009e*/ 	.short	0x0018


	//----- nvinfo : EIATTR_SW_WAR
	.align		4
.L_96:
        /*00a0*/ 	.byte	0x04, 0x36
        /*00a2*/ 	.short	(.L_98 - .L_97)
.L_97:
        /*00a4*/ 	.word	0x00000008
.L_98:


//--------------------- .nv.info._Z11kogge_stonePiS_S_ --------------------------
	.section	.nv.info._Z11kogge_stonePiS_S_,"",@"SHT_CUDA_INFO"
	.sectionflags	@""
	.align	4


	//----- nvinfo : EIATTR_CUDA_API_VERSION
	.align		4
        /*0000*/ 	.byte	0x04, 0x37
        /*0002*/ 	.short	(.L_100 - .L_99)
.L_99:
        /*0004*/ 	.word	0x00000082


	//----- nvinfo : EIATTR_KPARAM_INFO
	.align		4
.L_100:
        /*0008*/ 	.byte	0x04, 0x17
        /*000a*/ 	.short	(.L_102 - .L_101)
.L_101:
        /*000c*/ 	.word	0x00000000
        /*0010*/ 	.short	0x0002
        /*0012*/ 	.short	0x0010
        /*0014*/ 	.byte	0x00, 0xf5, 0x21, 0x00


	//----- nvinfo : EIATTR_KPARAM_INFO
	.align		4
.L_102:
        /*0018*/ 	.byte	0x04, 0x17
        /*001a*/ 	.short	(.L_104 - .L_103)
.L_103:
        /*001c*/ 	.word	0x00000000
        /*0020*/ 	.short	0x0001
        /*0022*/ 	.short	0x0008
        /*0024*/ 	.byte	0x00, 0xf5, 0x21, 0x00


	//----- nvinfo : EIATTR_KPARAM_INFO
	.align		4
.L_104:
        /*0028*/ 	.byte	0x04, 0x17
        /*002a*/ 	.short	(.L_106 - .L_105)
.L_105:
        /*002c*/ 	.word	0x00000000
        /*0030*/ 	.short	0x0000
        /*0032*/ 	.short	0x0000
        /*0034*/ 	.byte	0x00, 0xf5, 0x21, 0x00


	//----- nvinfo : EIATTR_SPARSE_MMA_MASK
	.align		4
.L_106:
        /*0038*/ 	.byte	0x03, 0x50
        /*003a*/ 	.short	0x0000


	//----- nvinfo : EIATTR_MAXREG_COUNT
	.align		4
        /*003c*/ 	.byte	0x03, 0x1b
        /*003e*/ 	.short	0x00ff


	//----- nvinfo : EIATTR_NUM_BARRIERS
	.align		4
        /*0040*/ 	.byte	0x02, 0x4c
        /*0042*/ 	.byte	0x01
	.zero		1


	//----- nvinfo : EIATTR_MERCURY_ISA_VERSION
	.align		4
        /*0044*/ 	.byte	0x03, 0x5f
        /*0046*/ 	.short	0x0101


	//----- nvinfo : EIATTR_VRC_CTA_INIT_COUNT
	.align		4
        /*0048*/ 	.byte	0x02, 0x4a
	.zero		1
	.zero		1


	//----- nvinfo : EIATTR_EXIT_INSTR_OFFSETS
	.align		4
        /*004c*/ 	.byte	0x04, 0x1c
        /*004e*/ 	.short	(.L_108 - .L_107)


	//   ....[0]....
.L_107:
        /*0050*/ 	.word	0x00001490


	//   ....[1]....
        /*0054*/ 	.word	0x00001520


	//   ....[2]....
        /*0058*/ 	.word	0x000015b0


	//----- nvinfo : EIATTR_CBANK_PARAM_SIZE
	.align		4
.L_108:
        /*005c*/ 	.byte	0x03, 0x19
        /*005e*/ 	.short	0x0018


	//----- nvinfo : EIATTR_PARAM_CBANK
	.align		4
        /*0060*/ 	.byte	0x04, 0x0a
        /*0062*/ 	.short	(.L_110 - .L_109)
	.align		4
.L_109:
        /*0064*/ 	.word	index@(.nv.constant0._Z11kogge_stonePiS_S_)
        /*0068*/ 	.short	0x0380
        /*006a*/ 	.short	0x0018


	//----- nvinfo : EIATTR_SW_WAR
	.align		4
.L_110:
        /*006c*/ 	.byte	0x04, 0x36
        /*006e*/ 	.short	(.L_112 - .L_111)
.L_111:
        /*0070*/ 	.word	0x00000008
.L_112:


//--------------------- .nv.info._Z21add_global_aggregatesPiS_S_ --------------------------
	.section	.nv.info._Z21add_global_aggregatesPiS_S_,"",@"SHT_CUDA_INFO"
	.sectionflags	@""
	.align	4


	//----- nvinfo : EIATTR_CUDA_API_VERSION
	.align		4
        /*0000*/ 	.byte	0x04, 0x37
        /*0002*/ 	.short	(.L_114 - .L_113)
.L_113:
        /*0004*/ 	.word	0x00000082


	//----- nvinfo : EIATTR_KPARAM_INFO
	.align		4
.L_114:
        /*0008*/ 	.byte	0x04, 0x17
        /*000a*/ 	.short	(.L_116 - .L_115)
.L_115:
        /*000c*/ 	.word	0x00000000
        /*0010*/ 	.short	0x0002
        /*0012*/ 	.short	0x0010
        /*0014*/ 	.byte	0x00, 0xf5, 0x21, 0x00


	//----- nvinfo : EIATTR_KPARAM_INFO
	.align		4
.L_116:
        /*0018*/ 	.byte	0x04, 0x17
        /*001a*/ 	.short	(.L_118 - .L_117)
.L_117:
        /*001c*/ 	.word	0x00000000
        /*0020*/ 	.short	0x0001
        /*0022*/ 	.short	0x0008
        /*0024*/ 	.byte	0x00, 0xf5, 0x21, 0x00


	//----- nvinfo : EIATTR_KPARAM_INFO
	.align		4
.L_118:
        /*0028*/ 	.byte	0x04, 0x17
        /*002a*/ 	.short	(.L_120 - .L_119)
.L_119:
        /*002c*/ 	.word	0x00000000
        /*0030*/ 	.short	0x0000
        /*0032*/ 	.short	0x0000
        /*0034*/ 	.byte	0x00, 0xf5, 0x21, 0x00


	//----- nvinfo : EIATTR_SPARSE_MMA_MASK
	.align		4
.L_120:
        /*0038*/ 	.byte	0x03, 0x50
        /*003a*/ 	.short	0x0000


	//----- nvinfo : EIATTR_MAXREG_COUNT
	.align		4
        /*003c*/ 	.byte	0x03, 0x1b
        /*003e*/ 	.short	0x00ff


	//----- nvinfo : EIATTR_MERCURY_ISA_VERSION
	.align		4
        /*0040*/ 	.byte	0x03, 0x5f
        /*0042*/ 	.short	0x0101


	//----- nvinfo : EIATTR_VRC_CTA_INIT_COUNT
	.align		4
        /*0044*/ 	.byte	0x02, 0x4a
	.zero		1
	.zero		1


	//----- nvinfo : EIATTR_EXIT_INSTR_OFFSETS
	.align		4
        /*0048*/ 	.byte	0x04, 0x1c
        /*004a*/ 	.short	(.L_122 - .L_121)


	//   ....[0]....
.L_121:
        /*004c*/ 	.word	0x000004c0


	//----- nvinfo : EIATTR_CBANK_PARAM_SIZE
	.align		4
.L_122:
        /*0050*/ 	.byte	0x03, 0x19
        /*0052*/ 	.short	0x0018


	//----- nvinfo : EIATTR_PARAM_CBANK
	.align		4
        /*0054*/ 	.byte	0x04, 0x0a
        /*0056*/ 	.short	(.L_124 - .L_123)
	.align		4
.L_123:
        /*0058*/ 	.word	index@(.nv.constant0._Z21add_global_aggregatesPiS_S_)
        /*005c*/ 	.short	0x0380
        /*005e*/ 	.short	0x0018


	//----- nvinfo : EIATTR_SW_WAR
	.align		4
.L_124:
        /*0060*/ 	.byte	0x04, 0x36
        /*0062*/ 	.short	(.L_126 - .L_125)
.L_125:
        /*0064*/ 	.word	0x00000008
.L_126:


//--------------------- .nv.info._Z10prefix_sumPiS_S_ --------------------------
	.section	.nv.info._Z10prefix_sumPiS_S_,"",@"SHT_CUDA_INFO"
	.sectionflags	@""
	.align	4


	//----- nvinfo : EIATTR_CUDA_API_VERSION
	.align		4
        /*0000*/ 	.byte	0x04, 0x37
        /*0002*/ 	.short	(.L_128 - .L_127)
.L_127:
        /*0004*/ 	.word	0x00000082


	//----- nvinfo : EIATTR_KPARAM_INFO
	.align		4
.L_128:
        /*0008*/ 	.byte	0x04, 0x17
        /*000a*/ 	.short	(.L_130 - .L_129)
.L_129:
        /*000c*/ 	.word	0x00000000
        /*0010*/ 	.short	0x0002
        /*0012*/ 	.short	0x0010
        /*0014*/ 	.byte	0x00, 0xf5, 0x21, 0x00


	//----- nvinfo : EIATTR_KPARAM_INFO
	.align		4
.L_130:
        /*0018*/ 	.byte	0x04, 0x17
        /*001a*/ 	.short	(.L_132 - .L_131)
.L_131:
        /*001c*/ 	.word	0x00000000
        /*0020*/ 	.short	0x0001
        /*0022*/ 	.short	0x0008
        /*0024*/ 	.byte	0x00, 0xf5, 0x21, 0x00


	//----- nvinfo : EIATTR_KPARAM_INFO
	.align		4
.L_132:
        /*0028*/ 	.byte	0x04, 0x17
        /*002a*/ 	.short	(.L_134 - .L_133)
.L_133:
        /*002c*/ 	.word	0x00000000
        /*0030*/ 	.short	0x0000
        /*0032*/ 	.short	0x0000
        /*0034*/ 	.byte	0x00, 0xf5, 0x21, 0x00


	//----- nvinfo : EIATTR_SPARSE_MMA_MASK
	.align		4
.L_134:
        /*0038*/ 	.byte	0x03, 0x50
        /*003a*/ 	.short	0x0000


	//----- nvinfo : EIATTR_MAXREG_COUNT
	.align		4
        /*003c*/ 	.byte	0x03, 0x1b
        /*003e*/ 	.short	0x00ff


	//----- nvinfo : EIATTR_MERCURY_ISA_VERSION
	.align		4
        /*0040*/ 	.byte	0x03, 0x5f
        /*0042*/ 	.short	0x0101


	//----- nvinfo : EIATTR_COOP_GROUP_MASK_REGIDS
	.align		4
        /*0044*/ 	.byte	0x04, 0x29
        /*0046*/ 	.short	(.L_136 - .L_135)


	//   ....[0]....
.L_135:
        /*0048*/ 	.word	0xffffffff


	//   ....[1]....
        /*004c*/ 	.word	0x05000009


	//   ....[2]....
        /*0050*/ 	.word	0x05000009


	//   ....[3]....
        /*0054*/ 	.word	0x05000009


	//   ....[4]....
        /*0058*/ 	.word	0x05000009


	//   ....[5]....
        /*005c*/ 	.word	0xffffffff


	//   ....[6]....
        /*0060*/ 	.word	0xffffffff


	//   ....[7]....
        /*0064*/ 	.word	0x05000008


	//   ....[8]....
        /*0068*/ 	.word	0x05000008


	//   ....[9]....
        /*006c*/ 	.word	0x05000008


	//   ....[10]....
        /*0070*/ 	.word	0x05000008


	//   ....[11]....
        /*0074*/ 	.word	0x05000009


	//   ....[12]....
        /*0078*/ 	.word	0x05000009


	//   ....[13]....
        /*007c*/ 	.word	0x05000009


	//   ....[14]....
        /*0080*/ 	.word	0xffffffff


	//   ....[15]....
        /*0084*/ 	.word	0x05000009


	//   ....[16]....
        /*0088*/ 	.word	0x05000006


	//   ....[17]....
        /*008c*/ 	.word	0x05000006


	//   ....[18]....
        /*0090*/ 	.word	0x05000006


	//   ....[19]....
        /*0094*/ 	.word	0xffffffff


	//   ....[20]....
        /*0098*/ 	.word	0x05000006


	//   ....[21]....
        /*009c*/ 	.word	0x05000009


	//   ....[22]....
        /*00a0*/ 	.word	0x05000009


	//   ....[23]....
        /*00a4*/ 	.word	0x05000009


	//   ....[24]....
        /*00a8*/ 	.word	0x05000009


	//   ....[25]....
        /*00ac*/ 	.word	0xffffffff


	//   ....[26]....
        /*00b0*/ 	.word	0xffffffff


	//   ....[27]....
        /*00b4*/ 	.word	0xffffffff


	//   ....[28]....
        /*00b8*/ 	.word	0xffffffff


	//----- nvinfo : EIATTR_COOP_GROUP_INSTR_OFFSETS
	.align		4
.L_136:
        /*00bc*/ 	.byte	0x04, 0x28
        /*00be*/ 	.short	(.L_138 - .L_137)


	//   ....[0]....
.L_137:
        /*00c0*/ 	.word	0x00000250


	//   ....[1]....
        /*00c4*/ 	.word	0x000002a0


	//   ....[2]....
        /*00c8*/ 	.word	0x000002b0


	//   ....[3]....
        /*00cc*/ 	.word	0x000002c0


	//   ....[4]....
        /*00d0*/ 	.word	0x000002d0


	//   ....[5]....
        /*00d4*/ 	.word	0x000002e0


	//   ....[6]....
        /*00d8*/ 	.word	0x00000300


	//   ....[7]....
        /*00dc*/ 	.word	0x00000360


	//   ....[8]....
        /*00e0*/ 	.word	0x00000390


	//   ....[9]....
        /*00e4*/ 	.word	0x000003b0


	//   ....[10]....
        /*00e8*/ 	.word	0x000003f0


	//   ....[11]....
        /*00ec*/ 	.word	0x00000420


	//   ....[12]....
        /*00f0*/ 	.word	0x00000440


	//   ....[13]....
        /*00f4*/ 	.word	0x00000450


	//   ....[14]....
        /*00f8*/ 	.word	0x00000490


	//   ....[15]....
        /*00fc*/ 	.word	0x000004c0


	//   ....[16]....
        /*0100*/ 	.word	0x00000500


	//   ....[17]....
        /*0104*/ 	.word	0x00000520


	//   ....[18]....
        /*0108*/ 	.word	0x00000530


	//   ....[19]....
        /*010c*/ 	.word	0x00000540


	//   ....[20]....
        /*0110*/ 	.word	0x000005b0


	//   ....[21]....
        /*0114*/ 	.word	0x000005e0


	//   ....[22]....
        /*0118*/ 	.word	0x00000600


	//   ....[23]....
        /*011c*/ 	.word	0x00000620


	//   ....[24]....
        /*0120*/ 	.word	0x00000680


	//   ....[25]....
        /*0124*/ 	.word	0x000006b0


	//   ....[26]....
        /*0128*/ 	.word	0x000006d0


	//   ....[27]....
        /*012c*/ 	.word	0x000006f0


	//   ....[28]....
        /*0130*/ 	.word	0x00000770


	//----- nvinfo : EIATTR_VRC_CTA_INIT_COUNT
	.align		4
.L_138:
        /*0134*/ 	.byte	0x02, 0x4a
	.zero		1
	.zero		1


	//----- nvinfo : EIATTR_EXIT_INSTR_OFFSETS
	.align		4
        /*0138*/ 	.byte	0x04, 0x1c
        /*013a*/ 	.short	(.L_140 - .L_139)


	//   ....[0]....
.L_139:
        /*013c*/ 	.word	0x000007f0


	//----- nvinfo : EIATTR_CBANK_PARAM_SIZE
	.align		4
.L_140:
        /*0140*/ 	.byte	0x03, 0x19
        /*0142*/ 	.short	0x0018


	//----- nvinfo : EIATTR_PARAM_CBANK
	.align		4
        /*0144*/ 	.byte	0x04, 0x0a
        /*0146*/ 	.short	(.L_142 - .L_141)
	.align		4
.L_141:
        /*0148*/ 	.word	index@(.nv.constant0._Z10prefix_sumPiS_S_)
        /*014c*/ 	.short	0x0380
        /*014e*/ 	.short	0x0018


	//----- nvinfo : EIATTR_SW_WAR
	.align		4
.L_142:
        /*0150*/ 	.byte	0x04, 0x36
        /*0152*/ 	.short	(.L_144 - .L_143)
.L_143:
        /*0154*/ 	.word	0x00000008
.L_144:


//--------------------- .nv.info._Z18compute_aggregatesPiS_S_ --------------------------
	.section	.nv.info._Z18compute_aggregatesPiS_S_,"",@"SHT_CUDA_INFO"
	.sectionflags	@""
	.align	4


	//----- nvinfo : EIATTR_CUDA_API_VERSION
	.align		4
        /*0000*/ 	.byte	0x04, 0x37
        /*0002*/ 	.short	(.L_146 - .L_145)
.L_145:
        /*0004*/ 	.word	0x00000082


	//----- nvinfo : EIATTR_KPARAM_INFO
	.align		4
.L_146:
        /*0008*/ 	.byte	0x04, 0x17
        /*000a*/ 	.short	(.L_148 - .L_147)
.L_147:
        /*000c*/ 	.word	0x00000000
        /*0010*/ 	.short	0x0002
        /*0012*/ 	.short	0x0010
        /*0014*/ 	.byte	0x00, 0xf5, 0x21, 0x00


	//----- nvinfo : EIATTR_KPARAM_INFO
	.align		4
.L_148:
        /*0018*/ 	.byte	0x04, 0x17
        /*001a*/ 	.short	(.L_150 - .L_149)
.L_149:
        /*001c*/ 	.word	0x00000000
        /*0020*/ 	.short	0x0001
        /*0022*/ 	.short	0x0008
        /*0024*/ 	.byte	0x00, 0xf5, 0x21, 0x00


	//----- nvinfo : EIATTR_KPARAM_INFO
	.align		4
.L_150:
        /*0028*/ 	.byte	0x04, 0x17
        /*002a*/ 	.short	(.L_152 - .L_151)
.L_151:
        /*002c*/ 	.word	0x00000000
        /*0030*/ 	.short	0x0000
        /*0032*/ 	.short	0x0000
        /*0034*/ 	.byte	0x00, 0xf5, 0x21, 0x00


	//----- nvinfo : EIATTR_SPARSE_MMA_MASK
	.align		4
.L_152:
        /*0038*/ 	.byte	0x03, 0x50
        /*003a*/ 	.short	0x0000


	//----- nvinfo : EIATTR_MAXREG_COUNT
	.align		4
        /*003c*/ 	.byte	0x03, 0x1b
        /*003e*/ 	.short	0x00ff


	//----- nvinfo : EIATTR_NUM_BARRIERS
	.align		4
        /*0040*/ 	.byte	0x02, 0x4c
        /*0042*/ 	.byte	0x01
	.zero		1


	//----- nvinfo : EIATTR_MERCURY_ISA_VERSION
	.align		4
        /*0044*/ 	.byte	0x03, 0x5f
        /*0046*/ 	.short	0x0101


	//----- nvinfo : EIATTR_COOP_GROUP_MASK_REGIDS
	.align		4
        /*0048*/ 	.byte	0x04, 0x29
        /*004a*/ 	.short	(.L_154 - .L_153)


	//   ....[0]....
.L_153:
        /*004c*/ 	.word	0xffffffff


	//   ....[1]....
        /*0050*/ 	.word	0xffffffff


	//   ....[2]....
        /*0054*/ 	.word	0x05000008


	//   ....[3]....
        /*0058*/ 	.word	0x05000008


	//   ....[4]....
        /*005c*/ 	.word	0x05000008


	//   ....[5]....
        /*0060*/ 	.word	0x05000008


	//   ....[6]....
        /*0064*/ 	.word	0x05000007


	//   ....[7]....
        /*0068*/ 	.word	0x05000007


	//   ....[8]....
        /*006c*/ 	.word	0x05000007


	//   ....[9]....
        /*0070*/ 	.word	0x05000007


	//   ....[10]....
        /*0074*/ 	.word	0xffffffff


	//   ....[11]....
        /*0078*/ 	.word	0x05000006


	//   ....[12]....
        /*007c*/ 	.word	0x05000006


	//   ....[13]....
        /*0080*/ 	.word	0x05000006


	//   ....[14]....
        /*0084*/ 	.word	0x05000006


	//   ....[15]....
        /*0088*/ 	.word	0xffffffff


	//   ....[16]....
        /*008c*/ 	.word	0x05000005


	//   ....[17]....
        /*0090*/ 	.word	0x05000005


	//   ....[18]....
        /*0094*/ 	.word	0x05000005


	//   ....[19]....
        /*0098*/ 	.word	0x05000005


	//   ....[20]....
        /*009c*/ 	.word	0xffffffff


	//   ....[21]....
        /*00a0*/ 	.word	0x05000006


	//   ....[22]....
        /*00a4*/ 	.word	0x05000006


	//   ....[23]....
        /*00a8*/ 	.word	0x05000006


	//   ....[24]....
        /*00ac*/ 	.word	0x05000006


	//----- nvinfo : EIATTR_COOP_GROUP_INSTR_OFFSETS
	.align		4
.L_154:
        /*00b0*/ 	.byte	0x04, 0x28
        /*00b2*/ 	.short	(.L_156 - .L_155)


	//   ....[0]....
.L_155:
        /*00b4*/ 	.word	0x00000170


	//   ....[1]....
        /*00b8*/ 	.word	0x00000190


	//   ....[2]....
        /*00bc*/ 	.word	0x000001b0


	//   ....[3]....
        /*00c0*/ 	.word	0x000001c0


	//   ....[4]....
        /*00c4*/ 	.word	0x000001d0


	//   ....[5]....
        /*00c8*/ 	.word	0x000001e0


	//   ....[6]....
        /*00cc*/ 	.word	0x00000240


	//   ....[7]....
        /*00d0*/ 	.word	0x00000270


	//   ....[8]....
        /*00d4*/ 	.word	0x000002a0


	//   ....[9]....
        /*00d8*/ 	.word	0x000002b0


	//   ....[10]....
        /*00dc*/ 	.word	0x000002f0


	//   ....[11]....
        /*00e0*/ 	.word	0x00000330


	//   ....[12]....
        /*00e4*/ 	.word	0x00000370


	//   ....[13]....
        /*00e8*/ 	.word	0x00000390


	//   ....[14]....
        /*00ec*/ 	.word	0x000003a0


	//   ....[15]....
        /*00f0*/ 	.word	0x000003e0


	//   ....[16]....
        /*00f4*/ 	.word	0x00000420


	//   ....[17]....
        /*00f8*/ 	.word	0x00000460


	//   ....[18]....
        /*00fc*/ 	.word	0x00000480


	//   ....[19]....
        /*0100*/ 	.word	0x00000490


	//   ....[20]....
        /*0104*/ 	.word	0x000004d0


	//   ....[21]....
        /*0108*/ 	.word	0x00000510


	//   ....[22]....
        /*010c*/ 	.word	0x00000550


	//   ....[23]....
        /*0110*/ 	.word	0x00000570


	//   ....[24]....
        /*0114*/ 	.word	0x00000580


	//----- nvinfo : EIATTR_VRC_CTA_INIT_COUNT
	.align		4
.L_156:
        /*0118*/ 	.byte	0x02, 0x4a
	.zero		1
	.zero		1


	//----- nvinfo : EIATTR_EXIT_INSTR_OFFSETS
	.align		4
        /*011c*/ 	.byte	0x04, 0x1c
        /*011e*/ 	.short	(.L_158 - .L_157)


	//   ....[0]....
.L_157:
        /*0120*/ 	.word	0x000006a0


	//   ....[1]....
        /*0124*/ 	.word	0x000006e0


	//----- nvinfo : EIATTR_CBANK_PARAM_SIZE
	.align		4
.L_158:
        /*0128*/ 	.byte	0x03, 0x19
        /*012a*/ 	.short	0x0018


	//----- nvinfo : EIATTR_PARAM_CBANK
	.align		4
        /*012c*/ 	.byte	0x04, 0x0a
        /*012e*/ 	.short	(.L_160 - .L_159)
	.align		4
.L_159:
        /*0130*/ 	.word	index@(.nv.constant0._Z18compute_aggregatesPiS_S_)
        /*0134*/ 	.short	0x0380
        /*0136*/ 	.short	0x0018


	//----- nvinfo : EIATTR_SW_WAR
	.align		4
.L_160:
        /*0138*/ 	.byte	0x04, 0x36
        /*013a*/ 	.short	(.L_162 - .L_161)
.L_161:
        /*013c*/ 	.word	0x00000008
.L_162:


//--------------------- .nv.callgraph             --------------------------
	.section	.nv.callgraph,"",@"SHT_CUDA_CALLGRAPH"
	.align	4
	.sectionentsize	8
	.align		4
        /*0000*/ 	.word	0x00000000
	.align		4
        /*0004*/ 	.word	0xffffffff
	.align		4
        /*0008*/ 	.word	index@(_Z16verify_ws_updatePiS_S_)
	.align		4
        /*000c*/ 	.word	index@(vprintf)
	.align		4
        /*0010*/ 	.word	index@(_Z7print_dPiS_S_)
	.align		4
        /*0014*/ 	.word	index@(vprintf)
	.align		4
        /*0018*/ 	.word	0x00000000
	.align		4
        /*001c*/ 	.word	0xfffffffe
	.align		4
        /*0020*/ 	.word	0x00000000
	.align		4
        /*0024*/ 	.word	0xfffffffd
	.align		4
        /*0028*/ 	.word	0x00000000
	.align		4
        /*002c*/ 	.word	0xfffffffc


//--------------------- .nv.constant4             --------------------------
	.section	.nv.constant4,"a",@progbits
	.align	8
	.align		8
.nv.constant4:
        /*0000*/ 	.dword	vprintf
	.align		8
        /*0008*/ 	.dword	$str
	.align		8
        /*0010*/ 	.dword	$str$1
	.align		8
        /*0018*/ 	.dword	$str$2
	.align		8
        /*0020*/ 	.dword	$str$3
	.align		8
        /*0028*/ 	.dword	$str$4


//--------------------- .text._Z16verify_ws_updatePiS_S_ --------------------------
	.section	.text._Z16verify_ws_updatePiS_S_,"ax",@progbits
	.align	128
        .global         _Z16verify_ws_updatePiS_S_
        .type           _Z16verify_ws_updatePiS_S_,@function
        .size           _Z16verify_ws_updatePiS_S_,(.L_x_21 - _Z16verify_ws_updatePiS_S_)
        .other          _Z16verify_ws_updatePiS_S_,@"STO_CUDA_ENTRY STV_DEFAULT"
_Z16verify_ws_updatePiS_S_:
.text._Z16verify_ws_updatePiS_S_:
[----:B------:R-:W0:Y:S08]  /*0000*/  LDC R1, c[0x0][0x37c] ;  /* 0x0000df00ff017b82 */ /* 0x000e300000000800 */
[----:B------:R-:W1:Y:S01]  /*0010*/  LDC.64 R2, c[0x0][0x390] ;  /* 0x0000e400ff027b82 */ /* 0x000e620000000a00 */
[----:B------:R-:W1:Y:S01]  /*0020*/  LDCU.64 UR4, c[0x0][0x358] ;  /* 0x00006b00ff0477ac */ /* 0x000e620008000a00 */
[----:B0-----:R-:W-:Y:S01]  /*0030*/  VIADD R1, R1, 0xfffffff0 ;  /* 0xfffffff001017836 */ /* 0x001fe20000000000 */
[----:B-1----:R-:W2:Y:S01]  /*0040*/  LDG.E R12, desc[UR4][R2.64] ;  /* 0x00000004020c7981 */ /* 0x002ea2000c1e1900 */
[----:B------:R-:W0:Y:S01]  /*0050*/  LDCU UR6, c[0x0][0x2f8] ;  /* 0x00005f00ff0677ac */ /* 0x000e220008000800 */
[----:B------:R-:W1:Y:S02]  /*0060*/  LDCU UR7, c[0x0][0x2fc] ;  /* 0x00005f80ff0777ac */ /* 0x000e640008000800 */
[----:B0-----:R-:W-:-:S05]  /*0070*/  IADD3 R6, P1, PT, R1, UR6, RZ ;  /* 0x0000000601067c10 */ /* 0x001fca000ff3e0ff */
[----:B-1----:R-:W-:Y:S01]  /*0080*/  IMAD.X R7, RZ, RZ, UR7, P1 ;  /* 0x00000007ff077e24 */ /* 0x002fe200088e06ff */
[----:B--2---:R-:W-:-:S13]  /*0090*/  ISETP.GE.AND P0, PT, R12, 0x1, PT ;  /* 0x000000010c00780c */ /* 0x004fda0003f06270 */
[----:B------:R-:W-:Y:S05]  /*00a0*/  @!P0 BRA `(.L_x_0) ;  /* 0x0000000000488947 */ /* 0x000fea0003800000 */
[----:B------:R-:W0:Y:S01]  /*00b0*/  LDC.64 R8, c[0x0][0x380] ;  /* 0x0000e000ff087b82 */ /* 0x000e220000000a00 */
[----:B------:R-:W-:Y:S02]  /*00c0*/  IMAD.MOV.U32 R13, RZ, RZ, RZ ;  /* 0x000000ffff0d7224 */ /* 0x000fe400078e00ff */
[----:B------:R-:W-:-:S05]  /*00d0*/  IMAD.MOV.U32 R3, RZ, RZ, RZ ;  /* 0x000000ffff037224 */ /* 0x000fca00078e00ff */
[----:B------:R-:W1:Y:S02]  /*00e0*/  LDC.64 R10, c[0x0][0x388] ;  /* 0x0000e200ff0a7b82 */ /* 0x000e640000000a00 */
.L_x_3:
[----:B0-----:R-:W-:-:S06]  /*00f0*/  IMAD.WIDE.U32 R4, R13, 0x4, R8 ;  /* 0x000000040d047825 */ /* 0x001fcc00078e0008 */
[----:B------:R-:W2:Y:S01]  /*0100*/  LDG.E R4, desc[UR4][R4.64] ;  /* 0x0000000404047981 */ /* 0x000ea2000c1e1900 */
[----:B------:R-:W-:-:S04]  /*0110*/  LOP3.LUT R0, R13, 0x1ff, RZ, 0xc0, !PT ;  /* 0x000001ff0d007812 */ /* 0x000fc800078ec0ff */
[----:B------:R-:W-:Y:S01]  /*0120*/  ISETP.NE.AND P0, PT, R0, 0x1ff, PT ;  /* 0x000001ff0000780c */ /* 0x000fe20003f05270 */
[----:B--2---:R-:W-:-:S12]  /*0130*/  IMAD.IADD R3, R4, 0x1, R3 ;  /* 0x0000000104037824 */ /* 0x004fd800078e0203 */
[----:B------:R-:W-:Y:S05]  /*0140*/  @P0 BRA `(.L_x_1) ;  /* 0x0000000000140947 */ /* 0x000fea0003800000 */
[----:B------:R-:W-:-:S05]  /*0150*/  SHF.R.U32.HI R2, RZ, 0x9, R13 ;  /* 0x00000009ff027819 */ /* 0x000fca000001160d */
[----:B-1----:R-:W-:-:S05]  /*0160*/  IMAD.WIDE.U32 R4, R2, 0x4, R10 ;  /* 0x0000000402047825 */ /* 0x002fca00078e000a */
[----:B------:R-:W2:Y:S02]  /*0170*/  LDG.E R0, desc[UR4][R4.64] ;  /* 0x0000000404007981 */ /* 0x000ea4000c1e1900 */
[----:B--2---:R-:W-:-:S13]  /*0180*/  ISETP.NE.AND P0, PT, R3, R0, PT ;  /* 0x000000000300720c */ /* 0x004fda0003f05270 */
[----:B------:R-:W-:Y:S05]  /*0190*/  @P0 BRA `(.L_x_2) ;  /* 0x0000000000300947 */ /* 0x000fea0003800000 */
.L_x_1:
[----:B------:R-:W-:-:S05]  /*01a0*/  VIADD R13, R13, 0x1 ;  /* 0x000000010d0d7836 */ /* 0x000fca0000000000 */
[----:B------:R-:W-:-:S13]  /*01b0*/  ISETP.NE.AND P0, PT, R13, R12, PT ;  /* 0x0000000c0d00720c */ /* 0x000fda0003f05270 */
[----:B------:R-:W-:Y:S05]  /*01c0*/  @P0 BRA `(.L_x_3) ;  /* 0xfffffffc00c80947 */ /* 0x000fea000383ffff */
.L_x_0:
[----:B------:R-:W-:Y:S01]  /*01d0*/  MOV R0, 0x0 ;  /* 0x0000000000007802 */ /* 0x000fe20000000f00 */
[----:B------:R-:W0:Y:S01]  /*01e0*/  LDCU.64 UR4, c[0x4][0x28] ;  /* 0x01000500ff0477ac */ /* 0x000e220008000a00 */
[----:B------:R-:W-:Y:S02]  /*01f0*/  CS2R R6, SRZ ;  /* 0x0000000000067805 */ /* 0x000fe4000001ff00 */
[----:B------:R2:W3:Y:S01]  /*0200*/  LDC.64 R2, c[0x4][R0] ;  /* 0x0100000000027b82 */ /* 0x0004e20000000a00 */
[----:B0-----:R-:W-:Y:S02]  /*0210*/  IMAD.U32 R4, RZ, RZ, UR4 ;  /* 0x00000004ff047e24 */ /* 0x001fe4000f8e00ff */
[----:B--2---:R-:W-:-:S07]  /*0220*/  IMAD.U32 R5, RZ, RZ, UR5 ;  /* 0x00000005ff057e24 */ /* 0x004fce000f8e00ff */
[----:B------:R-:W-:-:S07]  /*0230*/  LEPC R20, `(.L_x_4) ;  /* 0x000000001014794e */ /* 0x000fce0000000000 */
[----:B-1-3--:R-:W-:Y:S05]  /*0240*/  CALL.ABS.NOINC R2 ;  /* 0x0000000002007343 */ /* 0x00afea0003c00000 */
.L_x_4:
[----:B------:R-:W-:Y:S05]  /*0250*/  EXIT ;  /* 0x000000000000794d */ /* 0x000fea0003800000 */
.L_x_2:
[----:B------:R-:W-:Y:S01]  /*0260*/  MOV R8, 0x0 ;  /* 0x0000000000087802 */ /* 0x000fe20000000f00 */
[----:B------:R0:W-:Y:S01]  /*0270*/  STL.64 [R1], R2 ;  /* 0x0000000201007387 */ /* 0x0001e20000100a00 */
[----:B------:R-:W1:Y:S03]  /*0280*/  LDCU.64 UR4, c[0x4][0x20] ;  /* 0x01000400ff0477ac */ /* 0x000e660008000a00 */
[----:B------:R0:W-:Y:S01]  /*0290*/  STL [R1+0x8], R0 ;  /* 0x0000080001007387 */ /* 0x0001e20000100800 */
[----:B------:R-:W2:Y:S01]  /*02a0*/  LDC.64 R8, c[0x4][R8] ;  /* 0x0100000008087b82 */ /* 0x000ea20000000a00 */
[----:B-1----:R-:W-:Y:S02]  /*02b0*/  IMAD.U32 R4, RZ, RZ, UR4 ;  /* 0x00000004ff047e24 */ /* 0x002fe4000f8e00ff */
[----:B0-----:R-:W-:-:S07]  /*02c0*/  IMAD.U32 R5, RZ, RZ, UR5 ;  /* 0x00000005ff057e24 */ /* 0x001fce000f8e00ff */
[----:B------:R-:W-:-:S07]  /*02d0*/  LEPC R20, `(.L_x_5) ;  /* 0x000000001014794e */ /* 0x000fce0000000000 */
[----:B--2---:R-:W-:Y:S05]  /*02e0*/  CALL.ABS.NOINC R8 ;  /* 0x0000000008007343 */ /* 0x004fea0003c00000 */
.L_x_5:
[----:B------:R-:W-:Y:S05]  /*02f0*/  EXIT ;  /* 0x000000000000794d */ /* 0x000fea0003800000 */
.L_x_6:
[----:B------:R-:W-:-:S00]  /*0300*/  BRA `(.L_x_6) ;  /* 0xfffffffc00fc7947 */ /* 0x000fc0000383ffff */
[----:B------:R-:W-:-:S00]  /*0310*/  NOP ;  /* 0x0000000000007918 */ /* 0x000fc00000000000 */
        /* <DEDUP_REMOVED lines=14> */
.L_x_21:


//--------------------- .text._Z7print_dPiS_S_    --------------------------
	.section	.text._Z7print_dPiS_S_,"ax",@progbits
	.align	128
        .global         _Z7print_dPiS_S_
        .type           _Z7print_dPiS_S_,@function
        .size           _Z7print_dPiS_S_,(.L_x_22 - _Z7print_dPiS_S_)
        .other          _Z7print_dPiS_S_,@"STO_CUDA_ENTRY STV_DEFAULT"
_Z7print_dPiS_S_:
.text._Z7print_dPiS_S_:
[----:B------:R-:W0:Y:S08]  /*0000*/  LDC R1, c[0x0][0x37c] ;  /* 0x0000df00ff017b82 */ /* 0x000e300000000800 */
[----:B------:R-:W1:Y:S01]  /*0010*/  LDC.64 R4, c[0x0][0x388] ;  /* 0x0000e200ff047b82 */ /* 0x000e620000000a00 */
[----:B------:R-:W1:Y:S01]  /*0020*/  LDCU.64 UR36, c[0x0][0x358] ;  /* 0x00006b00ff2477ac */ /* 0x000e620008000a00 */
[----:B0-----:R-:W-:-:S06]  /*0030*/  VIADD R1, R1, 0xfffffff8 ;  /* 0xfffffff801017836 */ /* 0x001fcc0000000000 */
[----:B------:R-:W0:Y:S01]  /*0040*/  LDC.64 R6, c[0x0][0x380] ;  /* 0x0000e000ff067b82 */ /* 0x000e220000000a00 */
[----:B------:R-:W2:Y:S01]  /*0050*/  LDCU UR4, c[0x0][0x2f8] ;  /* 0x00005f00ff0477ac */ /* 0x000ea20008000800 */
[----:B------:R-:W-:Y:S01]  /*0060*/  MOV R3, 0x0 ;  /* 0x0000000000037802 */ /* 0x000fe20000000f00 */
[----:B------:R-:W3:Y:S01]  /*0070*/  LDCU UR5, c[0x0][0x2fc] ;  /* 0x00005f80ff0577ac */ /* 0x000ee20008000800 */
[----:B------:R-:W4:Y:S01]  /*0080*/  LDCU.64 UR6, c[0x4][0x8] ;  /* 0x01000100ff0677ac */ /* 0x000f220008000a00 */
[----:B-1----:R-:W0:Y:S02]  /*0090*/  LDG.E R5, desc[UR36][R4.64] ;  /* 0x0000002404057981 */ /* 0x002e24000c1e1900 */
[----:B0-----:R-:W-:-:S05]  /*00a0*/  IMAD.WIDE R6, R5, 0x4, R6 ;  /* 0x0000000405067825 */ /* 0x001fca00078e0206 */
[----:B------:R0:W5:Y:S01]  /*00b0*/  LDG.E R0, desc[UR36][R6.64] ;  /* 0x0000002406007981 */ /* 0x000162000c1e1900 */
[----:B------:R1:W1:Y:S01]  /*00c0*/  LDC.64 R8, c[0x4][R3] ;  /* 0x0100000003087b82 */ /* 0x0002620000000a00 */
[----:B--2---:R-:W-:Y:S01]  /*00d0*/  IADD3 R2, P0, PT, R1, UR4, RZ ;  /* 0x0000000401027c10 */ /* 0x004fe2000ff1e0ff */
[----:B----4-:R-:W-:Y:S01]  /*00e0*/  IMAD.U32 R4, RZ, RZ, UR6 ;  /* 0x00000006ff047e24 */ /* 0x010fe2000f8e00ff */
[----:B------:R-:W-:-:S03]  /*00f0*/  MOV R5, UR7 ;  /* 0x0000000700057c02 */ /* 0x000fc60008000f00 */
[----:B---3--:R-:W-:Y:S02]  /*0100*/  IMAD.X R16, RZ, RZ, UR5, P0 ;  /* 0x00000005ff107e24 */ /* 0x008fe400080e06ff */
[----:B0-----:R-:W-:Y:S02]  /*0110*/  IMAD.MOV.U32 R6, RZ, RZ, R2 ;  /* 0x000000ffff067224 */ /* 0x001fe400078e0002 */
[----:B------:R-:W-:Y:S01]  /*0120*/  IMAD.MOV.U32 R7, RZ, RZ, R16 ;  /* 0x000000ffff077224 */ /* 0x000fe200078e0010 */
[----:B-1---5:R0:W-:Y:S06]  /*0130*/  STL [R1], R0 ;  /* 0x0000000001007387 */ /* 0x0221ec0000100800 */
[----:B------:R-:W-:-:S07]  /*0140*/  LEPC R20, `(.L_x_7) ;  /* 0x000000001014794e */ /* 0x000fce0000000000 */
[----:B0-----:R-:W-:Y:S05]  /*0150*/  CALL.ABS.NOINC R8 ;  /* 0x0000000008007343 */ /* 0x001fea0003c00000 */
.L_x_7:
[----:B------:R-:W0:Y:S08]  /*0160*/  LDC.64 R6, c[0x0][0x388] ;  /* 0x0000e200ff067b82 */ /* 0x000e300000000a00 */
[----:B------:R-:W1:Y:S01]  /*0170*/  LDC.64 R4, c[0x0][0x390] ;  /* 0x0000e400ff047b82 */ /* 0x000e620000000a00 */
[----:B0-----:R-:W2:Y:S04]  /*0180*/  LDG.E R6, desc[UR36][R6.64] ;  /* 0x0000002406067981 */ /* 0x001ea8000c1e1900 */
[----:B-1----:R-:W3:Y:S01]  /*0190*/  LDG.E R4, desc[UR36][R4.64] ;  /* 0x0000002404047981 */ /* 0x002ee2000c1e1900 */
[----:B--2---:R-:W-:-:S04]  /*01a0*/  IADD3 R17, PT, PT, R6, 0x1, RZ ;  /* 0x0000000106117810 */ /* 0x004fc80007ffe0ff */
[----:B---3--:R-:W-:-:S13]  /*01b0*/  ISETP.GE.AND P0, PT, R17, R4, PT ;  /* 0x000000041100720c */ /* 0x008fda0003f06270 */
[----:B------:R-:W-:Y:S05]  /*01c0*/  @P0 BRA `(.L_x_8) ;  /* 0x0000000000500947 */ /* 0x000fea0003800000 */
[----:B------:R-:W-:Y:S01]  /*01d0*/  BSSY.RECONVERGENT B6, `(.L_x_8) ;  /* 0x0000013000067945 */ /* 0x000fe20003800200 */
.L_x_10:
[----:B------:R-:W0:Y:S01]  /*01e0*/  LDC.64 R8, c[0x0][0x380] ;  /* 0x0000e000ff087b82 */ /* 0x000e220000000a00 */
[----:B------:R-:W-:Y:S01]  /*01f0*/  MOV R0, 0x0 ;  /* 0x0000000000007802 */ /* 0x000fe20000000f00 */
[----:B------:R-:W1:Y:S01]  /*0200*/  LDCU.64 UR4, c[0x4][0x10] ;  /* 0x01000200ff0477ac */ /* 0x000e620008000a00 */
[----:B0-----:R-:W-:-:S06]  /*0210*/  IMAD.WIDE R8, R17, 0x4, R8 ;  /* 0x0000000411087825 */ /* 0x001fcc00078e0208 */
[----:B------:R-:W2:Y:S01]  /*0220*/  LDG.E R8, desc[UR36][R8.64] ;  /* 0x0000002408087981 */ /* 0x000ea2000c1e1900 */
[----:B------:R0:W3:Y:S01]  /*0230*/  LDC.64 R10, c[0x4][R0] ;  /* 0x01000000000a7b82 */ /* 0x0000e20000000a00 */
[----:B-1----:R-:W-:Y:S01]  /*0240*/  IMAD.U32 R4, RZ, RZ, UR4 ;  /* 0x00000004ff047e24 */ /* 0x002fe2000f8e00ff */
[----:B------:R-:W-:Y:S01]  /*0250*/  MOV R6, R2 ;  /* 0x0000000200067202 */ /* 0x000fe20000000f00 */
[----:B------:R-:W-:Y:S02]  /*0260*/  IMAD.U32 R5, RZ, RZ, UR5 ;  /* 0x00000005ff057e24 */ /* 0x000fe4000f8e00ff */
[----:B------:R-:W-:Y:S01]  /*0270*/  IMAD.MOV.U32 R7, RZ, RZ, R16 ;  /* 0x000000ffff077224 */ /* 0x000fe200078e0010 */
[----:B--23--:R0:W-:Y:S06]  /*0280*/  STL [R1], R8 ;  /* 0x0000000801007387 */ /* 0x00c1ec0000100800 */
[----:B------:R-:W-:-:S07]  /*0290*/  LEPC R20, `(.L_x_9) ;  /* 0x000000001014794e */ /* 0x000fce0000000000 */
[----:B0-----:R-:W-:Y:S05]  /*02a0*/  CALL.ABS.NOINC R10 ;  /* 0x000000000a007343 */ /* 0x001fea0003c00000 */
.L_x_9:
[----:B------:R-:W0:Y:S02]  /*02b0*/  LDC.64 R4, c[0x0][0x390] ;  /* 0x0000e400ff047b82 */ /* 0x000e240000000a00 */
[----:B0-----:R-:W2:Y:S01]  /*02c0*/  LDG.E R4, desc[UR36][R4.64] ;  /* 0x0000002404047981 */ /* 0x001ea2000c1e1900 */
[----:B------:R-:W-:-:S05]  /*02d0*/  VIADD R17, R17, 0x1 ;  /* 0x0000000111117836 */ /* 0x000fca0000000000 */
[----:B--2---:R-:W-:-:S13]  /*02e0*/  ISETP.GE.AND P0, PT, R17, R4, PT ;  /* 0x000000041100720c */ /* 0x004fda0003f06270 */
[----:B------:R-:W-:Y:S05]  /*02f0*/  @!P0 BRA `(.L_x_10) ;  /* 0xfffffffc00b88947 */ /* 0x000fea000383ffff */
[----:B------:R-:W-:Y:S05]  /*0300*/  BSYNC.RECONVERGENT B6 ;  /* 0x0000000000067941 */ /* 0x000fea0003800200 */
.L_x_8:
[----:B------:R-:W-:Y:S01]  /*0310*/  MOV R0, 0x0 ;  /* 0x0000000000007802 */ /* 0x000fe20000000f00 */
[----:B------:R-:W0:Y:S01]  /*0320*/  LDCU.64 UR4, c[0x4][0x18] ;  /* 0x01000300ff0477ac */ /* 0x000e220008000a00 */
[----:B------:R-:W-:Y:S02]  /*0330*/  CS2R R6, SRZ ;  /* 0x0000000000067805 */ /* 0x000fe4000001ff00 */
[----:B------:R1:W2:Y:S01]  /*0340*/  LDC.64 R2, c[0x4][R0] ;  /* 0x0100000000027b82 */ /* 0x0002a20000000a00 */
[----:B0-----:R-:W-:Y:S01]  /*0350*/  MOV R4, UR4 ;  /* 0x0000000400047c02 */ /* 0x001fe20008000f00 */
[----:B-1----:R-:W-:-:S07]  /*0360*/  IMAD.U32 R5, RZ, RZ, UR5 ;  /* 0x00000005ff057e24 */ /* 0x002fce000f8e00ff */
[----:B------:R-:W-:-:S07]  /*0370*/  LEPC R20, `(.L_x_11) ;  /* 0x000000001014794e */ /* 0x000fce0000000000 */
[----:B--2---:R-:W-:Y:S05]  /*0380*/  CALL.ABS.NOINC R2 ;  /* 0x0000000002007343 */ /* 0x004fea0003c00000 */
.L_x_11:
[----:B------:R-:W-:Y:S05]  /*0390*/  EXIT ;  /* 0x000000000000794d */ /* 0x000fea0003800000 */
.L_x_12:
        /* <DEDUP_REMOVED lines=14> */
.L_x_22:


//--------------------- .text._Z12add_constantPiS_S_ --------------------------
	.section	.text._Z12add_constantPiS_S_,"ax",@progbits
	.align	128
        .global         _Z12add_constantPiS_S_
        .type           _Z12add_constantPiS_S_,@function
        .size           _Z12add_constantPiS_S_,(.L_x_23 - _Z12add_constantPiS_S_)
        .other          _Z12add_constantPiS_S_,@"STO_CUDA_ENTRY STV_DEFAULT"
_Z12add_constantPiS_S_:
.text._Z12add_constantPiS_S_:
[----:B------:R-:W-:Y:S08]  /*0000*/  LDC R1, c[0x0][0x37c] ;  /* 0x0000df00ff017b82 */ /* 0x000ff00000000800 */
[----:B------:R-:W0:Y:S01]  /*0010*/  LDC.64 R6, c[0x0][0x380] ;  /* 0x0000e000ff067b82 */ /* 0x000e220000000a00 */
[----:B------:R-:W0:Y:S07]  /*0020*/  LDCU.64 UR4, c[0x0][0x358] ;  /* 0x00006b00ff0477ac */ /* 0x000e2e0008000a00 */
[----:B------:R-:W1:Y:S01]  /*0030*/  LDC.64 R2, c[0x0][0x390] ;  /* 0x0000e400ff027b82 */ /* 0x000e620000000a00 */
[----:B0-----:R-:W2:Y:S01]  /*0040*/  LDG.E R0, desc[UR4][R6.64] ;  /* 0x0000000406007981 */ /* 0x001ea2000c1e1900 */
[----:B------:R-:W0:Y:S01]  /*0050*/  S2R R9, SR_CTAID.X ;  /* 0x0000000000097919 */ /* 0x000e220000002500 */
[----:B------:R-:W3:Y:S02]  /*0060*/  S2R R4, SR_TID.X ;  /* 0x0000000000047919 */ /* 0x000ee40000002100 */
[----:B-1----:R-:W4:Y:S01]  /*0070*/  LDG.E R2, desc[UR4][R2.64] ;  /* 0x0000000402027981 */ /* 0x002f22000c1e1900 */
[C---:B0-----:R-:W-:Y:S01]  /*0080*/  ISETP.NE.AND P0, PT, R9.reuse, RZ, PT ;  /* 0x000000ff0900720c */ /* 0x041fe20003f05270 */
[----:B---3--:R-:W-:-:S12]  /*0090*/  IMAD R5, R9, 0x200, R4 ;  /* 0x0000020009057824 */ /* 0x008fd800078e0204 */
[----:B------:R-:W0:Y:S01]  /*00a0*/  @P0 LDC.64 R10, c[0x0][0x388] ;  /* 0x0000e200ff0a0b82 */ /* 0x000e220000000a00 */
[----:B--2---:R-:W-:-:S04]  /*00b0*/  @P0 IADD3 R9, P1, PT, R0, R9, RZ ;  /* 0x0000000900090210 */ /* 0x004fc80007f3e0ff */
[----:B------:R-:W-:Y:S02]  /*00c0*/  @P0 LEA.HI.X.SX32 R4, R0, RZ, 0x1, P1 ;  /* 0x000000ff00040211 */ /* 0x000fe400008f0eff */
[----:B0-----:R-:W-:-:S04]  /*00d0*/  @P0 LEA R8, P2, R9, R10, 0x2 ;  /* 0x0000000a09080211 */ /* 0x001fc800078410ff */
[----:B------:R-:W-:Y:S01]  /*00e0*/  @P0 LEA.HI.X R9, R9, R11, R4, 0x2, P2 ;  /* 0x0000000b09090211 */ /* 0x000fe200010f1404 */
[----:B------:R-:W-:Y:S02]  /*00f0*/  HFMA2 R4, -RZ, RZ, 0, 0 ;  /* 0x00000000ff047431 */ /* 0x000fe400000001ff */
[----:B----4-:R-:W-:-:S05]  /*0100*/  IMAD.IADD R5, R2, 0x1, R5 ;  /* 0x0000000102057824 */ /* 0x010fca00078e0205 */
[----:B------:R-:W-:Y:S01]  /*0110*/  ISETP.GE.U32.AND P1, PT, R5, R0, PT ;  /* 0x000000000500720c */ /* 0x000fe20003f26070 */
[----:B------:R0:W5:-:S12]  /*0120*/  @P0 LDG.E R4, desc[UR4][R8.64+-0x4] ;  /* 0xfffffc0408040981 */ /* 0x000158000c1e1900 */
[----:B0-----:R-:W-:Y:S05]  /*0130*/  @P1 EXIT ;  /* 0x000000000000194d */ /* 0x001fea0003800000 */
[----:B------:R-:W0:Y:S02]  /*0140*/  LDC.64 R2, c[0x0][0x388] ;  /* 0x0000e200ff027b82 */ /* 0x000e240000000a00 */
[----:B0-----:R-:W-:-:S05]  /*0150*/  IMAD.WIDE.U32 R6, R5, 0x4, R2 ;  /* 0x0000000405067825 */ /* 0x001fca00078e0002 */
[----:B------:R-:W2:Y:S01]  /*0160*/  LDG.E R9, desc[UR4][R6.64] ;  /* 0x0000000406097981 */ /* 0x000ea2000c1e1900 */
[----:B------:R-:W-:-:S05]  /*0170*/  VIADD R11, R5, 0x20 ;  /* 0x00000020050b7836 */ /* 0x000fca0000000000 */
[----:B------:R-:W-:Y:S01]  /*0180*/  ISETP.GE.U32.AND P0, PT, R11, R0, PT ;  /* 0x000000000b00720c */ /* 0x000fe20003f06070 */
[----:B--2--5:R-:W-:-:S05]  /*0190*/  IMAD.IADD R9, R9, 0x1, R4 ;  /* 0x0000000109097824 */ /* 0x024fca00078e0204 */
[----:B------:R0:W-:Y:S07]  /*01a0*/  STG.E desc[UR4][R6.64], R9 ;  /* 0x0000000906007986 */ /* 0x0001ee000c101904 */
[----:B------:R-:W-:Y:S05]  /*01b0*/  @P0 EXIT ;  /* 0x000000000000094d */ /* 0x000fea0003800000 */
[----:B0-----:R-:W-:-:S05]  /*01c0*/  IMAD.WIDE.U32 R6, R11, 0x4, R2 ;  /* 0x000000040b067825 */ /* 0x001fca00078e0002 */
[----:B------:R-:W2:Y:S01]  /*01d0*/  LDG.E R9, desc[UR4][R6.64] ;  /* 0x0000000406097981 */ /* 0x000ea2000c1e1900 */
[----:B------:R-:W-:-:S04]  /*01e0*/  IADD3 R11, PT, PT, R5, 0x40, RZ ;  /* 0x00000040050b7810 */ /* 0x000fc80007ffe0ff */
[----:B------:R-:W-:Y:S01]  /*01f0*/  ISETP.GE.U32.AND P0, PT, R11, R0, PT ;  /* 0x000000000b00720c */ /* 0x000fe20003f06070 */
[----:B--2---:R-:W-:-:S05]  /*0200*/  IMAD.IADD R9, R9, 0x1, R4 ;  /* 0x0000000109097824 */ /* 0x004fca00078e0204 */
        /* <DEDUP_REMOVED lines=93> */
[----:B------:R-:W-:-:S05]  /*07e0*/  IMAD.WIDE.U32 R2, R5, 0x4, R2 ;  /* 0x0000000405027825 */ /* 0x000fca00078e0002 */
[----:B------:R-:W2:Y:S02]  /*07f0*/  LDG.E R5, desc[UR4][R2.64] ;  /* 0x0000000402057981 */ /* 0x000ea4000c1e1900 */
[----:B--2---:R-:W-:-:S05]  /*0800*/  IADD3 R5, PT, PT, R5, R4, RZ ;  /* 0x0000000405057210 */ /* 0x004fca0007ffe0ff */
[----:B------:R-:W-:Y:S01]  /*0810*/  STG.E desc[UR4][R2.64], R5 ;  /* 0x0000000502007986 */ /* 0x000fe2000c101904 */
[----:B------:R-:W-:Y:S05]  /*0820*/  EXIT ;  /* 0x000000000000794d */ /* 0x000fea0003800000 */
.L_x_13:
        /* <DEDUP_REMOVED lines=13> */
.L_x_23:


//--------------------- .text._Z11kogge_stonePiS_S_ --------------------------
	.section	.text._Z11kogge_stonePiS_S_,"ax",@progbits
	.align	128
        .global         _Z11kogge_stonePiS_S_
        .type           _Z11kogge_stonePiS_S_,@function
        .size           _Z11kogge_stonePiS_S_,(.L_x_24 - _Z11kogge_stonePiS_S_)
        .other          _Z11kogge_stonePiS_S_,@"STO_CUDA_ENTRY STV_DEFAULT"
_Z11kogge_stonePiS_S_:
.text._Z11kogge_stonePiS_S_:
[----:B------:R-:W-:Y:S08]  /*0000*/  LDC R1, c[0x0][0x37c] ;  /* 0x0000df00ff017b82 */ /* 0x000ff00000000800 */
[----:B------:R-:W0:Y:S01]  /*0010*/  LDC.64 R4, c[0x0][0x390] ;  /* 0x0000e400ff047b82 */ /* 0x000e220000000a00 */
[----:B------:R-:W0:Y:S07]  /*0020*/  LDCU.64 UR6, c[0x0][0x358] ;  /* 0x00006b00ff0677ac */ /* 0x000e2e0008000a00 */
[----:B------:R-:W1:Y:S01]  /*0030*/  LDC.64 R6, c[0x0][0x380] ;  /* 0x0000e000ff067b82 */ /* 0x000e620000000a00 */
[----:B------:R-:W2:Y:S01]  /*0040*/  S2R R23, SR_CTAID.X ;  /* 0x0000000000177919 */ /* 0x000ea20000002500 */
[----:B------:R-:W2:Y:S06]  /*0050*/  S2R R24, SR_TID.X ;  /* 0x0000000000187919 */ /* 0x000eac0000002100 */
[----:B------:R-:W3:Y:S01]  /*0060*/  LDC.64 R2, c[0x0][0x388] ;  /* 0x0000e200ff027b82 */ /* 0x000ee20000000a00 */
[----:B0-----:R-:W4:Y:S04]  /*0070*/  LDG.E R0, desc[UR6][R4.64] ;  /* 0x0000000604007981 */ /* 0x001f28000c1e1900 */
[----:B-1----:R-:W5:Y:S01]  /*0080*/  LDG.E R22, desc[UR6][R6.64] ;  /* 0x0000000606167981 */ /* 0x002f62000c1e1900 */
[----:B--2---:R-:W-:-:S04]  /*0090*/  IMAD R21, R23, 0x200, R24 ;  /* 0x0000020017157824 */ /* 0x004fc800078e0218 */
[----:B----4-:R-:W-:-:S04]  /*00a0*/  IMAD.IADD R21, R0, 0x1, R21 ;  /* 0x0000000100157824 */ /* 0x010fc800078e0215 */
[C---:B------:R-:W-:Y:S02]  /*00b0*/  VIADD R19, R21.reuse, 0x40 ;  /* 0x0000004015137836 */ /* 0x040fe40000000000 */
[C-C-:B---3--:R-:W-:Y:S01]  /*00c0*/  IMAD.WIDE.U32 R8, R21.reuse, 0x4, R2.reuse ;  /* 0x0000000415087825 */ /* 0x148fe200078e0002 */
[-C--:B-----5:R-:W-:Y:S02]  /*00d0*/  ISETP.GE.U32.AND P0, PT, R21, R22.reuse, PT ;  /* 0x000000161500720c */ /* 0x0a0fe40003f06070 */
[C---:B------:R-:W-:Y:S01]  /*00e0*/  ISETP.GE.U32.AND P1, PT, R19.reuse, R22, PT ;  /* 0x000000161300720c */ /* 0x040fe20003f26070 */
[----:B------:R-:W-:-:S10]  /*00f0*/  IMAD.WIDE.U32 R4, R19, 0x4, R2 ;  /* 0x0000000413047825 */ /* 0x000fd400078e0002 */
[----:B------:R0:W2:Y:S04]  /*0100*/  @!P0 LDG.E R8, desc[UR6][R8.64] ;  /* 0x0000000608088981 */ /* 0x0000a8000c1e1900 */
[----:B------:R1:W3:Y:S01]  /*0110*/  @!P1 LDG.E R4, desc[UR6][R4.64] ;  /* 0x0000000604049981 */ /* 0x0002e2000c1e1900 */
[----:B------:R-:W4:Y:S01]  /*0120*/  S2UR UR5, SR_CgaCtaId ;  /* 0x00000000000579c3 */ /* 0x000f220000008800 */
[----:B------:R-:W-:Y:S01]  /*0130*/  UMOV UR4, 0x400 ;  /* 0x0000040000047882 */ /* 0x000fe20000000000 */
[C---:B------:R-:W-:Y:S01]  /*0140*/  VIADD R15, R21.reuse, 0x100 ;  /* 0x00000100150f7836 */ /* 0x040fe20000000000 */
[C---:B------:R-:W-:Y:S01]  /*0150*/  IADD3 R11, PT, PT, R21.reuse, 0x60, RZ ;  /* 0x00000060150b7810 */ /* 0x040fe20007ffe0ff */
[C---:B------:R-:W-:Y:S01]  /*0160*/  VIADD R7, R21.reuse, 0x120 ;  /* 0x0000012015077836 */ /* 0x040fe20000000000 */
[C---:B0-----:R-:W-:Y:S01]  /*0170*/  IADD3 R9, PT, PT, R21.reuse, 0x140, RZ ;  /* 0x0000014015097810 */ /* 0x041fe20007ffe0ff */
[C---:B------:R-:W-:Y:S01]  /*0180*/  VIADD R27, R21.reuse, 0x20 ;  /* 0x00000020151b7836 */ /* 0x040fe20000000000 */
[C---:B------:R-:W-:Y:S01]  /*0190*/  IADD3 R13, PT, PT, R21.reuse, 0x80, RZ ;  /* 0x00000080150d7810 */ /* 0x040fe20007ffe0ff */
[----:B-1----:R-:W-:Y:S01]  /*01a0*/  VIADD R5, R21, 0x160 ;  /* 0x0000016015057836 */ /* 0x002fe20000000000 */
[CC--:B------:R-:W-:Y:S01]  /*01b0*/  ISETP.GE.U32.AND P3, PT, R15.reuse, R22.reuse, PT ;  /* 0x000000160f00720c */ /* 0x0c0fe20003f66070 */
[----:B------:R-:W-:Y:S01]  /*01c0*/  IMAD.WIDE.U32 R14, R15, 0x4, R2 ;  /* 0x000000040f0e7825 */ /* 0x000fe200078e0002 */
[----:B------:R-:W-:-:S02]  /*01d0*/  ISETP.GE.U32.AND P4, PT, R7, R22, PT ;  /* 0x000000160700720c */ /* 0x000fc40003f86070 */
[-C--:B------:R-:W-:Y:S02]  /*01e0*/  ISETP.GE.U32.AND P5, PT, R9, R22.reuse, PT ;  /* 0x000000160900720c */ /* 0x080fe40003fa6070 */
[-C--:B------:R-:W-:Y:S02]  /*01f0*/  ISETP.GE.U32.AND P6, PT, R5, R22.reuse, PT ;  /* 0x000000160500720c */ /* 0x080fe40003fc6070 */
[----:B------:R-:W-:Y:S01]  /*0200*/  ISETP.GE.U32.AND P2, PT, R13, R22, PT ;  /* 0x000000160d00720c */ /* 0x000fe20003f46070 */
[----:B----4-:R-:W-:Y:S01]  /*0210*/  ULEA UR4, UR5, UR4, 0x18 ;  /* 0x0000000405047291 */ /* 0x010fe2000f8ec0ff */
[----:B------:R-:W-:-:S03]  /*0220*/  IMAD.WIDE.U32 R30, R27, 0x4, R2 ;  /* 0x000000041b1e7825 */ /* 0x000fc600078e0002 */
[----:B------:R0:W4:Y:S02]  /*0230*/  @!P3 LDG.E R14, desc[UR6][R14.64] ;  /* 0x000000060e0eb981 */ /* 0x000124000c1e1900 */
[----:B------:R-:W-:Y:S01]  /*0240*/  LEA R25, R24, UR4, 0x2 ;  /* 0x0000000418197c11 */ /* 0x000fe2000f8e10ff */
[----:B------:R-:W-:-:S04]  /*0250*/  IMAD.WIDE.U32 R6, R7, 0x4, R2 ;  /* 0x0000000407067825 */ /* 0x000fc800078e0002 */
[----:B------:R-:W-:Y:S02]  /*0260*/  IMAD.WIDE.U32 R12, R13, 0x4, R2 ;  /* 0x000000040d0c7825 */ /* 0x000fe400078e0002 */
[----:B------:R-:W5:Y:S04]  /*0270*/  @!P4 LDG.E R6, desc[UR6][R6.64] ;  /* 0x000000060606c981 */ /* 0x000f68000c1e1900 */
[----:B------:R-:W5:Y:S04]  /*0280*/  @!P2 LDG.E R18, desc[UR6][R12.64] ;  /* 0x000000060c12a981 */ /* 0x000f68000c1e1900 */
[----:B--2---:R1:W-:Y:S01]  /*0290*/  @!P0 STS [R25], R8 ;  /* 0x0000000819008388 */ /* 0x0043e20000000800 */
[----:B------:R-:W-:-:S03]  /*02a0*/  ISETP.GE.U32.AND P0, PT, R27, R22, PT ;  /* 0x000000161b00720c */ /* 0x000fc60003f06070 */
[----:B---3--:R2:W-:Y:S01]  /*02b0*/  @!P1 STS [R25+0x100], R4 ;  /* 0x0001000419009388 */ /* 0x0085e20000000800 */
[C---:B------:R-:W-:Y:S01]  /*02c0*/  ISETP.GE.U32.AND P1, PT, R11.reuse, R22, PT ;  /* 0x000000160b00720c */ /* 0x040fe20003f26070 */
[----:B------:R-:W-:-:S04]  /*02d0*/  IMAD.WIDE.U32 R10, R11, 0x4, R2 ;  /* 0x000000040b0a7825 */ /* 0x000fc800078e0002 */
[----:B-1----:R-:W-:-:S04]  /*02e0*/  IMAD.WIDE.U32 R8, R9, 0x4, R2 ;  /* 0x0000000409087825 */ /* 0x002fc800078e0002 */
[----:B--2---:R-:W-:Y:S01]  /*02f0*/  IMAD.WIDE.U32 R4, R5, 0x4, R2 ;  /* 0x0000000405047825 */ /* 0x004fe200078e0002 */
[----:B------:R-:W2:Y:S04]  /*0300*/  @!P0 LDG.E R16, desc[UR6][R30.64] ;  /* 0x000000061e108981 */ /* 0x000ea8000c1e1900 */
[----:B------:R1:W3:Y:S04]  /*0310*/  @!P1 LDG.E R10, desc[UR6][R10.64] ;  /* 0x000000060a0a9981 */ /* 0x0002e8000c1e1900 */
[----:B------:R4:W3:Y:S04]  /*0320*/  @!P5 LDG.E R8, desc[UR6][R8.64] ;  /* 0x000000060808d981 */ /* 0x0008e8000c1e1900 */
[----:B------:R4:W3:Y:S01]  /*0330*/  @!P6 LDG.E R4, desc[UR6][R4.64] ;  /* 0x000000060404e981 */ /* 0x0008e2000c1e1900 */
[C---:B------:R-:W-:Y:S01]  /*0340*/  VIADD R17, R21.reuse, 0xa0 ;  /* 0x000000a015117836 */ /* 0x040fe20000000000 */
[C---:B0-----:R-:W-:Y:S01]  /*0350*/  IADD3 R15, PT, PT, R21.reuse, 0xe0, RZ ;  /* 0x000000e0150f7810 */ /* 0x041fe20007ffe0ff */
[----:B-1----:R-:W-:-:S02]  /*0360*/  VIADD R11, R21, 0xc0 ;  /* 0x000000c0150b7836 */ /* 0x002fc40000000000 */
[C---:B------:R-:W-:Y:S02]  /*0370*/  VIADD R7, R21.reuse, 0x1a0 ;  /* 0x000001a015077836 */ /* 0x040fe40000000000 */
[C---:B----4-:R-:W-:Y:S02]  /*0380*/  VIADD R9, R21.reuse, 0x180 ;  /* 0x0000018015097836 */ /* 0x050fe40000000000 */
[C---:B------:R-:W-:Y:S01]  /*0390*/  VIADD R29, R21.reuse, 0x1e0 ;  /* 0x000001e0151d7836 */ /* 0x040fe20000000000 */
[----:B------:R-:W-:Y:S01]  /*03a0*/  IADD3 R5, PT, PT, R21, 0x1c0, RZ ;  /* 0x000001c015057810 */ /* 0x000fe20007ffe0ff */
[----:B------:R0:W-:Y:S01]  /*03b0*/  @!P3 STS [R25+0x400], R14 ;  /* 0x0004000e1900b388 */ /* 0x0001e20000000800 */
[----:B------:R-:W-:-:S03]  /*03c0*/  ISETP.GE.U32.AND P3, PT, R9, R22, PT ;  /* 0x000000160900720c */ /* 0x000fc60003f66070 */
[----:B-----5:R1:W-:Y:S01]  /*03d0*/  @!P4 STS [R25+0x480], R6 ;  /* 0x000480061900c388 */ /* 0x0203e20000000800 */
[----:B------:R-:W-:-:S03]  /*03e0*/  ISETP.GE.U32.AND P4, PT, R7, R22, PT ;  /* 0x000000160700720c */ /* 0x000fc60003f86070 */
[----:B------:R-:W-:Y:S01]  /*03f0*/  @!P2 STS [R25+0x200], R18 ;  /* 0x000200121900a388 */ /* 0x000fe20000000800 */
[C---:B------:R-:W-:Y:S01]  /*0400*/  ISETP.GE.U32.AND P2, PT, R15.reuse, R22, PT ;  /* 0x000000160f00720c */ /* 0x040fe20003f46070 */
[----:B0-----:R-:W-:-:S04]  /*0410*/  IMAD.WIDE.U32 R14, R15, 0x4, R2 ;  /* 0x000000040f0e7825 */ /* 0x001fc800078e0002 */
[----:B-1----:R-:W-:-:S05]  /*0420*/  IMAD.WIDE.U32 R6, R7, 0x4, R2 ;  /* 0x0000000407067825 */ /* 0x002fca00078e0002 */
[----:B------:R-:W4:Y:S04]  /*0430*/  @!P4 LDG.E R34, desc[UR6][R6.64] ;  /* 0x000000060622c981 */ /* 0x000f28000c1e1900 */
[----:B------:R-:W5:Y:S04]  /*0440*/  @!P2 LDG.E R28, desc[UR6][R14.64] ;  /* 0x000000060e1ca981 */ /* 0x000f68000c1e1900 */
[----:B--2---:R0:W-:Y:S01]  /*0450*/  @!P0 STS [R25+0x80], R16 ;  /* 0x0000801019008388 */ /* 0x0041e20000000800 */
[----:B------:R-:W-:-:S03]  /*0460*/  ISETP.GE.U32.AND P0, PT, R17, R22, PT ;  /* 0x000000161100720c */ /* 0x000fc60003f06070 */
[----:B---3--:R1:W-:Y:S01]  /*0470*/  @!P1 STS [R25+0x180], R10 ;  /* 0x0001800a19009388 */ /* 0x0083e20000000800 */
[----:B------:R-:W-:-:S03]  /*0480*/  ISETP.GE.U32.AND P1, PT, R11, R22, PT ;  /* 0x000000160b00720c */ /* 0x000fc60003f26070 */
[----:B------:R2:W-:Y:S01]  /*0490*/  @!P5 STS [R25+0x500], R8 ;  /* 0x000500081900d388 */ /* 0x0005e20000000800 */
[----:B------:R-:W-:-:S03]  /*04a0*/  ISETP.GE.U32.AND P5, PT, R5, R22, PT ;  /* 0x000000160500720c */ /* 0x000fc60003fa6070 */
[----:B------:R3:W-:Y:S01]  /*04b0*/  @!P6 STS [R25+0x580], R4 ;  /* 0x000580041900e388 */ /* 0x0007e20000000800 */
[----:B------:R-:W-:Y:S01]  /*04c0*/  ISETP.GE.U32.AND P6, PT, R29, R22, PT ;  /* 0x000000161d00720c */ /* 0x000fe20003fc6070 */
[----:B0-----:R-:W-:-:S04]  /*04d0*/  IMAD.WIDE.U32 R16, R17, 0x4, R2 ;  /* 0x0000000411107825 */ /* 0x001fc800078e0002 */
[--C-:B-1----:R-:W-:Y:S01]  /*04e0*/  IMAD.WIDE.U32 R10, R11, 0x4, R2.reuse ;  /* 0x000000040b0a7825 */ /* 0x102fe200078e0002 */
[----:B------:R-:W5:Y:S03]  /*04f0*/  @!P0 LDG.E R18, desc[UR6][R16.64] ;  /* 0x0000000610128981 */ /* 0x000f66000c1e1900 */
[--C-:B--2---:R-:W-:Y:S01]  /*0500*/  IMAD.WIDE.U32 R8, R9, 0x4, R2.reuse ;  /* 0x0000000409087825 */ /* 0x104fe200078e0002 */
[----:B------:R-:W2:Y:S03]  /*0510*/  @!P1 LDG.E R26, desc[UR6][R10.64] ;  /* 0x000000060a1a9981 */ /* 0x000ea6000c1e1900 */
[--C-:B---3--:R-:W-:Y:S01]  /*0520*/  IMAD.WIDE.U32 R4, R5, 0x4, R2.reuse ;  /* 0x0000000405047825 */ /* 0x108fe200078e0002 */
[----:B------:R-:W3:Y:S03]  /*0530*/  @!P3 LDG.E R32, desc[UR6][R8.64] ;  /* 0x000000060820b981 */ /* 0x000ee6000c1e1900 */
[----:B------:R-:W-:Y:S01]  /*0540*/  IMAD.WIDE.U32 R2, R29, 0x4, R2 ;  /* 0x000000041d027825 */ /* 0x000fe200078e0002 */
[----:B------:R-:W3:Y:S04]  /*0550*/  @!P5 LDG.E R36, desc[UR6][R4.64] ;  /* 0x000000060424d981 */ /* 0x000ee8000c1e1900 */
[----:B------:R-:W3:Y:S04]  /*0560*/  @!P6 LDG.E R33, desc[UR6][R2.64] ;  /* 0x000000060221e981 */ /* 0x000ee8000c1e1900 */
[----:B----4-:R0:W-:Y:S04]  /*0570*/  @!P4 STS [R25+0x680], R34 ;  /* 0x000680221900c388 */ /* 0x0101e80000000800 */
[----:B-----5:R0:W-:Y:S01]  /*0580*/  @!P2 STS [R25+0x380], R28 ;  /* 0x0003801c1900a388 */ /* 0x0201e20000000800 */
[----:B------:R-:W-:Y:S01]  /*0590*/  VIADD R20, R25, 0x80 ;  /* 0x0000008019147836 */ /* 0x000fe20000000000 */
[----:B------:R-:W-:-:S02]  /*05a0*/  UMOV UR4, URZ ;  /* 0x000000ff00047c82 */ /* 0x000fc40008000000 */
[----:B------:R0:W-:Y:S04]  /*05b0*/  @!P0 STS [R25+0x280], R18 ;  /* 0x0002801219008388 */ /* 0x0001e80000000800 */
[----:B--2---:R0:W-:Y:S04]  /*05c0*/  @!P1 STS [R25+0x300], R26 ;  /* 0x0003001a19009388 */ /* 0x0041e80000000800 */
[----:B---3--:R0:W-:Y:S04]  /*05d0*/  @!P3 STS [R25+0x600], R32 ;  /* 0x000600201900b388 */ /* 0x0081e80000000800 */
[----:B------:R0:W-:Y:S04]  /*05e0*/  @!P5 STS [R25+0x700], R36 ;  /* 0x000700241900d388 */ /* 0x0001e80000000800 */
[----:B------:R0:W-:Y:S01]  /*05f0*/  @!P6 STS [R25+0x780], R33 ;  /* 0x000780211900e388 */ /* 0x0001e20000000800 */
[----:B------:R-:W-:Y:S01]  /*0600*/  BAR.SYNC.DEFER_BLOCKING 0x0 ;  /* 0x0000000000007b1d */ /* 0x000fe20000010000 */
[----:B------:R-:W-:-:S13]  /*0610*/  ISETP.NE.AND P0, PT, R24, RZ, PT ;  /* 0x000000ff1800720c */ /* 0x000fda0003f05270 */
.L_x_14:
[----:B0-----:R-:W-:Y:S01]  /*0620*/  @P0 LDS R18, [R20+-0x84] ;  /* 0xffff7c0014120984 */ /* 0x001fe20000000800 */
[----:B------:R-:W-:Y:S01]  /*0630*/  BAR.SYNC.DEFER_BLOCKING 0x0 ;  /* 0x0000000000007b1d */ /* 0x000fe20000010000 */
[C---:B------:R-:W-:Y:S02]  /*0640*/  ISETP.GE.U32.AND P1, PT, R24.reuse, 0x2, PT ;  /* 0x000000021800780c */ /* 0x040fe40003f26070 */
[C---:B------:R-:W-:Y:S02]  /*0650*/  ISETP.GE.U32.AND P2, PT, R24.reuse, 0x4, PT ;  /* 0x000000041800780c */ /* 0x040fe40003f46070 */
[C---:B------:R-:W-:Y:S01]  /*0660*/  ISETP.GE.U32.AND P3, PT, R24.reuse, 0x8, PT ;  /* 0x000000081800780c */ /* 0x040fe20003f66070 */
[----:B------:R-:W-:Y:S01]  /*0670*/  UMOV UR5, UR4 ;  /* 0x0000000400057c82 */ /* 0x000fe20008000000 */
[----:B------:R-:W-:Y:S01]  /*0680*/  ISETP.GE.U32.AND P4, PT, R24, 0x10, PT ;  /* 0x000000101800780c */ /* 0x000fe20003f86070 */
[----:B------:R-:W-:Y:S02]  /*0690*/  UISETP.GE.U32.AND UP0, UPT, UR5, 0x1c0, UPT ;  /* 0x000001c00500788c */ /* 0x000fe4000bf06070 */
[----:B------:R-:W-:Y:S01]  /*06a0*/  UIADD3 UR4, UPT, UPT, UR4, 0x40, URZ ;  /* 0x0000004004047890 */ /* 0x000fe2000fffe0ff */
[----:B------:R-:W0:Y:S02]  /*06b0*/  @P0 LDS R33, [R20+-0x80] ;  /* 0xffff800014210984 */ /* 0x000e240000000800 */
[----:B0-----:R-:W-:-:S05]  /*06c0*/  @P0 IADD3 R33, PT, PT, R18, R33, RZ ;  /* 0x0000002112210210 */ /* 0x001fca0007ffe0ff */
[----:B------:R-:W-:Y:S01]  /*06d0*/  @P0 STS [R20+-0x80], R33 ;  /* 0xffff802114000388 */ /* 0x000fe20000000800 */
[----:B------:R-:W-:Y:S06]  /*06e0*/  BAR.SYNC.DEFER_BLOCKING 0x0 ;  /* 0x0000000000007b1d */ /* 0x000fec0000010000 */
[----:B------:R-:W-:Y:S02]  /*06f0*/  @P1 LDS R18, [R20+-0x88] ;  /* 0xffff780014121984 */ /* 0x000fe40000000800 */
[----:B------:R-:W-:Y:S06]  /*0700*/  BAR.SYNC.DEFER_BLOCKING 0x0 ;  /* 0x0000000000007b1d */ /* 0x000fec0000010000 */
[----:B------:R-:W0:Y:S02]  /*0710*/  @P1 LDS R35, [R20+-0x80] ;  /* 0xffff800014231984 */ /* 0x000e240000000800 */
[----:B0-----:R-:W-:-:S05]  /*0720*/  @P1 IMAD.IADD R35, R18, 0x1, R35 ;  /* 0x0000000112231824 */ /* 0x001fca00078e0223 */
        /* <DEDUP_REMOVED lines=22> */
[----:B------:R-:W0:Y:S02]  /*0890*/  @P0 LDS R37, [R20] ;  /* 0x0000000014250984 */ /* 0x000e240000000800 */
[----:B0-----:R-:W-:-:S05]  /*08a0*/  @P0 IMAD.IADD R37, R18, 0x1, R37 ;  /* 0x0000000112250824 */ /* 0x001fca00078e0225 */
[----:B------:R-:W-:Y:S01]  /*08b0*/  @P0 STS [R20], R37 ;  /* 0x0000002514000388 */ /* 0x000fe20000000800 */
[----:B------:R-:W-:Y:S06]  /*08c0*/  BAR.SYNC.DEFER_BLOCKING 0x0 ;  /* 0x0000000000007b1d */ /* 0x000fec0000010000 */
[----:B------:R-:W-:Y:S02]  /*08d0*/  @P1 LDS R18, [R20+-0x8] ;  /* 0xfffff80014121984 */ /* 0x000fe40000000800 */
[----:B------:R-:W-:Y:S06]  /*08e0*/  BAR.SYNC.DEFER_BLOCKING 0x0 ;  /* 0x0000000000007b1d */ /* 0x000fec0000010000 */
[----:B------:R-:W0:Y:S02]  /*08f0*/  @P1 LDS R35, [R20] ;  /* 0x0000000014231984 */ /* 0x000e240000000800 */
[----:B0-----:R-:W-:-:S05]  /*0900*/  @P1 IADD3 R35, PT, PT, R18, R35, RZ ;  /* 0x0000002312231210 */ /* 0x001fca0007ffe0ff */
[----:B------:R-:W-:Y:S01]  /*0910*/  @P1 STS [R20], R35 ;  /* 0x0000002314001388 */ /* 0x000fe20000000800 */
        /* <DEDUP_REMOVED lines=17> */
[----:B------:R0:W-:Y:S02]  /*0a30*/  @P4 STS [R20], R35 ;  /* 0x0000002314004388 */ /* 0x0001e40000000800 */
[----:B0-----:R-:W-:Y:S01]  /*0a40*/  VIADD R20, R20, 0x100 ;  /* 0x0000010014147836 */ /* 0x001fe20000000000 */
[----:B------:R-:W-:Y:S06]  /*0a50*/  BAR.SYNC.DEFER_BLOCKING 0x0 ;  /* 0x0000000000007b1d */ /* 0x000fec0000010000 */
[----:B------:R-:W-:Y:S05]  /*0a60*/  BRA.U !UP0, `(.L_x_14) ;  /* 0xfffffff908ec7547 */ /* 0x000fea000b83ffff */
[----:B------:R-:W0:Y:S01]  /*0a70*/  S2UR UR5, SR_CgaCtaId ;  /* 0x00000000000579c3 */ /* 0x000e220000008800 */
[----:B------:R-:W-:Y:S01]  /*0a80*/  UMOV UR4, 0x400 ;  /* 0x0000040000047882 */ /* 0x000fe20000000000 */
[----:B------:R-:W-:Y:S01]  /*0a90*/  LDS R33, [R25+0x80] ;  /* 0x0000800019217984 */ /* 0x000fe20000000800 */
[-C--:B------:R-:W-:Y:S02]  /*0aa0*/  ISETP.GE.U32.AND P0, PT, R21, R22.reuse, PT ;  /* 0x000000161500720c */ /* 0x080fe40003f06070 */
[-C--:B------:R-:W-:Y:S01]  /*0ab0*/  ISETP.GE.U32.AND P1, PT, R27, R22.reuse, PT ;  /* 0x000000161b00720c */ /* 0x080fe20003f26070 */
[----:B------:R-:W-:Y:S01]  /*0ac0*/  IMAD R27, R23, 0x200, R24 ;  /* 0x00000200171b7824 */ /* 0x000fe200078e0218 */
[----:B------:R-:W-:Y:S01]  /*0ad0*/  ISETP.GE.U32.AND P2, PT, R19, R22, PT ;  /* 0x000000161300720c */ /* 0x000fe20003f46070 */
[----:B0-----:R-:W-:-:S09]  /*0ae0*/  ULEA UR4, UR5, UR4, 0x18 ;  /* 0x0000000405047291 */ /* 0x001fd2000f8ec0ff */
[----:B------:R-:W0:Y:S02]  /*0af0*/  LDS R18, [UR4+0x7c] ;  /* 0x00007c04ff127984 */ /* 0x000e240008000800 */
[----:B0-----:R-:W-:-:S05]  /*0b00*/  IMAD.IADD R18, R18, 0x1, R33 ;  /* 0x0000000112127824 */ /* 0x001fca00078e0221 */
[----:B------:R-:W-:Y:S01]  /*0b10*/  STS [R25+0x80], R18 ;  /* 0x0000801219007388 */ /* 0x000fe20000000800 */
[----:B------:R-:W-:Y:S06]  /*0b20*/  BAR.SYNC.DEFER_BLOCKING 0x0 ;  /* 0x0000000000007b1d */ /* 0x000fec0000010000 */
[----:B------:R-:W-:Y:S04]  /*0b30*/  LDS R20, [UR4+0xfc] ;  /* 0x0000fc04ff147984 */ /* 0x000fe80008000800 */
[----:B------:R-:W0:Y:S02]  /*0b40*/  LDS R33, [R25+0x100] ;  /* 0x0001000019217984 */ /* 0x000e240000000800 */
[----:B0-----:R-:W-:-:S05]  /*0b50*/  IADD3 R20, PT, PT, R20, R33, RZ ;  /* 0x0000002114147210 */ /* 0x001fca0007ffe0ff */
[----:B------:R-:W-:Y:S01]  /*0b60*/  STS [R25+0x100], R20 ;  /* 0x0001001419007388 */ /* 0x000fe20000000800 */
[----:B------:R-:W-:Y:S06]  /*0b70*/  BAR.SYNC.DEFER_BLOCKING 0x0 ;  /* 0x0000000000007b1d */ /* 0x000fec0000010000 */
[----:B------:R-:W-:Y:S04]  /*0b80*/  LDS R26, [UR4+0x17c] ;  /* 0x00017c04ff1a7984 */ /* 0x000fe80008000800 */
[----:B------:R-:W0:Y:S02]  /*0b90*/  LDS R33, [R25+0x180] ;  /* 0x0001800019217984 */ /* 0x000e240000000800 */
[----:B0-----:R-:W-:-:S05]  /*0ba0*/  IMAD.IADD R26, R26, 0x1, R33 ;  /* 0x000000011a1a7824 */ /* 0x001fca00078e0221 */
        /* <DEDUP_REMOVED lines=45> */
[----:B------:R0:W-:Y:S01]  /*0e80*/  STS [R25+0x600], R26 ;  /* 0x0006001a19007388 */ /* 0x0001e20000000800 */
[----:B------:R-:W-:Y:S01]  /*0e90*/  BAR.SYNC.DEFER_BLOCKING 0x0 ;  /* 0x0000000000007b1d */ /* 0x000fe20000010000 */
[----:B0-----:R-:W-:-:S05]  /*0ea0*/  IADD3 R26, PT, PT, R0, R27, RZ ;  /* 0x0000001b001a7210 */ /* 0x001fca0007ffe0ff */
[C---:B------:R-:W-:Y:S02]  /*0eb0*/  VIADD R19, R26.reuse, 0x60 ;  /* 0x000000601a137836 */ /* 0x040fe40000000000 */
[C---:B------:R-:W-:Y:S02]  /*0ec0*/  VIADD R35, R26.reuse, 0x80 ;  /* 0x000000801a237836 */ /* 0x040fe40000000000 */
[C---:B------:R-:W-:Y:S01]  /*0ed0*/  VIADD R34, R26.reuse, 0xe0 ;  /* 0x000000e01a227836 */ /* 0x040fe20000000000 */
[-C--:B------:R-:W-:Y:S02]  /*0ee0*/  ISETP.GE.U32.AND P3, PT, R19, R22.reuse, PT ;  /* 0x000000161300720c */ /* 0x080fe40003f66070 */
[-C--:B------:R-:W-:Y:S02]  /*0ef0*/  ISETP.GE.U32.AND P4, PT, R35, R22.reuse, PT ;  /* 0x000000162300720c */ /* 0x080fe40003f86070 */
[----:B------:R-:W-:Y:S01]  /*0f00*/  IADD3 R35, PT, PT, R26, 0xa0, RZ ;  /* 0x000000a01a237810 */ /* 0x000fe20007ffe0ff */
[----:B------:R-:W-:Y:S03]  /*0f10*/  LDS R18, [UR4+0x67c] ;  /* 0x00067c04ff127984 */ /* 0x000fe60008000800 */
[----:B------:R-:W-:Y:S01]  /*0f20*/  ISETP.GE.U32.AND P5, PT, R35, R22, PT ;  /* 0x000000162300720c */ /* 0x000fe20003fa6070 */
[----:B------:R-:W0:Y:S02]  /*0f30*/  LDS R33, [R25+0x680] ;  /* 0x0006800019217984 */ /* 0x000e240000000800 */
[----:B0-----:R-:W-:-:S05]  /*0f40*/  IMAD.IADD R18, R18, 0x1, R33 ;  /* 0x0000000112127824 */ /* 0x001fca00078e0221 */
[----:B------:R0:W-:Y:S01]  /*0f50*/  STS [R25+0x680], R18 ;  /* 0x0006801219007388 */ /* 0x0001e20000000800 */
[----:B------:R-:W-:Y:S08]  /*0f60*/  BAR.SYNC.DEFER_BLOCKING 0x0 ;  /* 0x0000000000007b1d */ /* 0x000ff00000010000 */
[----:B0-----:R-:W0:Y:S01]  /*0f70*/  @!P2 LDC.64 R18, c[0x0][0x388] ;  /* 0x0000e200ff12ab82 */ /* 0x001e220000000a00 */
[----:B------:R-:W-:Y:S04]  /*0f80*/  LDS R20, [UR4+0x6fc] ;  /* 0x0006fc04ff147984 */ /* 0x000fe80008000800 */
[----:B------:R-:W1:Y:S02]  /*0f90*/  LDS R33, [R25+0x700] ;  /* 0x0007000019217984 */ /* 0x000e640000000800 */
[----:B-1----:R-:W-:-:S05]  /*0fa0*/  IADD3 R28, PT, PT, R20, R33, RZ ;  /* 0x00000021141c7210 */ /* 0x002fca0007ffe0ff */
[----:B------:R-:W-:Y:S01]  /*0fb0*/  STS [R25+0x700], R28 ;  /* 0x0007001c19007388 */ /* 0x000fe20000000800 */
[----:B------:R-:W-:Y:S06]  /*0fc0*/  BAR.SYNC.DEFER_BLOCKING 0x0 ;  /* 0x0000000000007b1d */ /* 0x000fec0000010000 */
[----:B------:R-:W-:Y:S04]  /*0fd0*/  LDS R20, [UR4+0x77c] ;  /* 0x00077c04ff147984 */ /* 0x000fe80008000800 */
[----:B------:R-:W1:Y:S02]  /*0fe0*/  LDS R33, [R25+0x780] ;  /* 0x0007800019217984 */ /* 0x000e640000000800 */
[----:B-1----:R-:W-:-:S02]  /*0ff0*/  IMAD.IADD R32, R20, 0x1, R33 ;  /* 0x0000000114207824 */ /* 0x002fc400078e0221 */
[----:B------:R-:W1:Y:S03]  /*1000*/  @!P0 LDC.64 R20, c[0x0][0x388] ;  /* 0x0000e200ff148b82 */ /* 0x000e660000000a00 */
[----:B------:R2:W-:Y:S05]  /*1010*/  STS [R25+0x780], R32 ;  /* 0x0007802019007388 */ /* 0x0005ea0000000800 */
[----:B------:R-:W-:Y:S01]  /*1020*/  BAR.SYNC.DEFER_BLOCKING 0x0 ;  /* 0x0000000000007b1d */ /* 0x000fe20000010000 */
[----:B--2---:R-:W-:-:S05]  /*1030*/  VIADD R32, R26, 0xc0 ;  /* 0x000000c01a207836 */ /* 0x004fca0000000000 */
[----:B------:R-:W-:Y:S02]  /*1040*/  ISETP.GE.U32.AND P6, PT, R32, R22, PT ;  /* 0x000000162000720c */ /* 0x000fe40003fc6070 */
[----:B------:R-:W-:Y:S01]  /*1050*/  @!P2 IADD3 R32, PT, PT, R27, 0x40, R0 ;  /* 0x000000401b20a810 */ /* 0x000fe20007ffe000 */
[----:B-1----:R-:W-:-:S04]  /*1060*/  @!P0 IMAD.WIDE.U32 R20, R26, 0x4, R20 ;  /* 0x000000041a148825 */ /* 0x002fc800078e0014 */
[----:B0-----:R-:W-:Y:S01]  /*1070*/  @!P2 IMAD.WIDE.U32 R18, R32, 0x4, R18 ;  /* 0x000000042012a825 */ /* 0x001fe200078e0012 */
[----:B------:R-:W0:Y:S04]  /*1080*/  @!P0 LDS R33, [R25] ;  /* 0x0000000019218984 */ /* 0x000e280000000800 */
[----:B------:R-:W1:Y:S04]  /*1090*/  @!P1 LDS R28, [R25+0x80] ;  /* 0x00008000191c9984 */ /* 0x000e680000000800 */
[----:B------:R-:W2:Y:S04]  /*10a0*/  @!P2 LDS R37, [R25+0x100] ;  /* 0x000100001925a984 */ /* 0x000ea80000000800 */
[----:B------:R-:W-:Y:S04]  /*10b0*/  @!P4 LDS R35, [R25+0x200] ;  /* 0x000200001923c984 */ /* 0x000fe80000000800 */
[----:B------:R-:W-:Y:S04]  /*10c0*/  @!P6 LDS R36, [R25+0x300] ;  /* 0x000300001924e984 */ /* 0x000fe80000000800 */
[----:B0-----:R0:W-:Y:S01]  /*10d0*/  @!P0 STG.E desc[UR6][R20.64], R33 ;  /* 0x0000002114008986 */ /* 0x0011e2000c101906 */
[----:B------:R-:W-:-:S03]  /*10e0*/  ISETP.GE.U32.AND P0, PT, R34, R22, PT ;  /* 0x000000162200720c */ /* 0x000fc60003f06070 */
[----:B-1----:R1:W-:Y:S04]  /*10f0*/  @!P1 STG.E desc[UR6][R30.64], R28 ;  /* 0x0000001c1e009986 */ /* 0x0023e8000c101906 */
[----:B------:R-:W3:Y:S01]  /*1100*/  @!P3 LDS R33, [R25+0x180] ;  /* 0x000180001921b984 */ /* 0x000ee20000000800 */
[----:B0-----:R-:W-:-:S03]  /*1110*/  IADD3 R21, PT, PT, R26, 0x100, RZ ;  /* 0x000001001a157810 */ /* 0x001fc60007ffe0ff */
[----:B------:R-:W0:Y:S01]  /*1120*/  @!P5 LDS R28, [R25+0x280] ;  /* 0x00028000191cd984 */ /* 0x000e220000000800 */
[----:B------:R-:W-:-:S03]  /*1130*/  ISETP.GE.U32.AND P1, PT, R21, R22, PT ;  /* 0x000000161500720c */ /* 0x000fc60003f26070 */
[----:B------:R-:W4:Y:S01]  /*1140*/  @!P0 LDS R34, [R25+0x380] ;  /* 0x0003800019228984 */ /* 0x000f220000000800 */
[----:B------:R-:W5:Y:S01]  /*1150*/  @!P3 LDC.64 R20, c[0x0][0x388] ;  /* 0x0000e200ff14bb82 */ /* 0x000f620000000a00 */
[----:B-1----:R-:W-:Y:S02]  /*1160*/  @!P3 IADD3 R31, PT, PT, R27, 0x60, R0 ;  /* 0x000000601b1fb810 */ /* 0x002fe40007ffe000 */
[----:B--2---:R1:W-:Y:S06]  /*1170*/  @!P2 STG.E desc[UR6][R18.64], R37 ;  /* 0x000000251200a986 */ /* 0x0043ec000c101906 */
[----:B------:R-:W2:Y:S01]  /*1180*/  @!P1 LDS R32, [R25+0x400] ;  /* 0x0004000019209984 */ /* 0x000ea20000000800 */
[C---:B-1----:R-:W-:Y:S01]  /*1190*/  VIADD R19, R26.reuse, 0x140 ;  /* 0x000001401a137836 */ /* 0x042fe20000000000 */
[C---:B------:R-:W-:Y:S01]  /*11a0*/  IADD3 R37, PT, PT, R26.reuse, 0x160, RZ ;  /* 0x000001601a257810 */ /* 0x040fe20007ffe0ff */
[----:B------:R-:W-:-:S02]  /*11b0*/  VIADD R18, R26, 0x180 ;  /* 0x000001801a127836 */ /* 0x000fc40000000000 */
[----:B-----5:R-:W-:Y:S02]  /*11c0*/  @!P3 IMAD.WIDE.U32 R20, R31, 0x4, R20 ;  /* 0x000000041f14b825 */ /* 0x020fe400078e0014 */
[----:B------:R-:W1:Y:S03]  /*11d0*/  @!P1 LDC.64 R30, c[0x0][0x388] ;  /* 0x0000e200ff1e9b82 */ /* 0x000e660000000a00 */
[----:B---3--:R-:W-:Y:S01]  /*11e0*/  @!P3 STG.E desc[UR6][R20.64], R33 ;  /* 0x000000211400b986 */ /* 0x008fe2000c101906 */
[-C--:B------:R-:W-:Y:S02]  /*11f0*/  ISETP.GE.U32.AND P3, PT, R19, R22.reuse, PT ;  /* 0x000000161300720c */ /* 0x080fe40003f66070 */
[----:B------:R-:W-:Y:S01]  /*1200*/  @!P1 IADD3 R19, PT, PT, R27, 0x100, R0 ;  /* 0x000001001b139810 */ /* 0x000fe20007ffe000 */
[----:B------:R3:W-:Y:S01]  /*1210*/  @!P4 STG.E desc[UR6][R12.64], R35 ;  /* 0x000000230c00c986 */ /* 0x0007e2000c101906 */
[----:B------:R-:W-:-:S03]  /*1220*/  ISETP.GE.U32.AND P4, PT, R37, R22, PT ;  /* 0x000000162500720c */ /* 0x000fc60003f86070 */
[----:B0-----:R-:W-:Y:S01]  /*1230*/  @!P5 STG.E desc[UR6][R16.64], R28 ;  /* 0x0000001c1000d986 */ /* 0x001fe2000c101906 */
[----:B------:R-:W-:-:S03]  /*1240*/  ISETP.GE.U32.AND P5, PT, R18, R22, PT ;  /* 0x000000161200720c */ /* 0x000fc60003fa6070 */
[----:B------:R0:W-:Y:S01]  /*1250*/  @!P6 STG.E desc[UR6][R10.64], R36 ;  /* 0x000000240a00e986 */ /* 0x0001e2000c101906 */
[----:B---3--:R-:W-:-:S03]  /*1260*/  VIADD R13, R26, 0x120 ;  /* 0x000001201a0d7836 */ /* 0x008fc60000000000 */
[----:B----4-:R3:W-:Y:S01]  /*1270*/  @!P0 STG.E desc[UR6][R14.64], R34 ;  /* 0x000000220e008986 */ /* 0x0107e2000c101906 */
[----:B-1----:R-:W-:Y:S01]  /*1280*/  @!P1 IMAD.WIDE.U32 R30, R19, 0x4, R30 ;  /* 0x00000004131e9825 */ /* 0x002fe200078e001e */
[-C--:B------:R-:W-:Y:S02]  /*1290*/  ISETP.GE.U32.AND P2, PT, R13, R22.reuse, PT ;  /* 0x000000160d00720c */ /* 0x080fe40003f46070 */
[----:B------:R-:W-:Y:S01]  /*12a0*/  @!P3 LDS R21, [R25+0x500] ;  /* 0x000500001915b984 */ /* 0x000fe20000000800 */
[C---:B------:R-:W-:Y:S01]  /*12b0*/  IADD3 R19, PT, PT, R26.reuse, 0x1c0, RZ ;  /* 0x000001c01a137810 */ /* 0x040fe20007ffe0ff */
[----:B------:R-:W-:Y:S01]  /*12c0*/  VIADD R13, R26, 0x1a0 ;  /* 0x000001a01a0d7836 */ /* 0x000fe20000000000 */
[----:B0-----:R-:W0:Y:S01]  /*12d0*/  @!P4 LDC.64 R10, c[0x0][0x388] ;  /* 0x0000e200ff0acb82 */ /* 0x001e220000000a00 */
[----:B--2---:R-:W-:Y:S01]  /*12e0*/  @!P1 STG.E desc[UR6][R30.64], R32 ;  /* 0x000000201e009986 */ /* 0x004fe2000c101906 */
[-C--:B------:R-:W-:Y:S02]  /*12f0*/  ISETP.GE.U32.AND P0, PT, R19, R22.reuse, PT ;  /* 0x000000161300720c */ /* 0x080fe40003f06070 */
[-C--:B------:R-:W-:Y:S01]  /*1300*/  ISETP.GE.U32.AND P6, PT, R13, R22.reuse, PT ;  /* 0x000000160d00720c */ /* 0x080fe20003fc6070 */
[----:B------:R-:W-:Y:S01]  /*1310*/  @!P4 LDS R33, [R25+0x580] ;  /* 0x000580001921c984 */ /* 0x000fe20000000800 */
[----:B------:R-:W-:-:S02]  /*1320*/  ISETP.GE.U32.AND P1, PT, R29, R22, PT ;  /* 0x000000161d00720c */ /* 0x000fc40003f26070 */
[----:B------:R-:W1:Y:S01]  /*1330*/  @!P3 LDC.64 R12, c[0x0][0x388] ;  /* 0x0000e200ff0cbb82 */ /* 0x000e620000000a00 */
[----:B------:R-:W2:Y:S01]  /*1340*/  @!P2 LDS R17, [R25+0x480] ;  /* 0x000480001911a984 */ /* 0x000ea20000000800 */
[C-C-:B------:R-:W-:Y:S02]  /*1350*/  @!P2 IADD3 R19, PT, PT, R27.reuse, 0x120, R0.reuse ;  /* 0x000001201b13a810 */ /* 0x140fe40007ffe000 */
[C-C-:B------:R-:W-:Y:S01]  /*1360*/  @!P3 IADD3 R29, PT, PT, R27.reuse, 0x140, R0.reuse ;  /* 0x000001401b1db810 */ /* 0x140fe20007ffe000 */
[----:B------:R-:W4:Y:S01]  /*1370*/  @!P5 LDS R35, [R25+0x600] ;  /* 0x000600001923d984 */ /* 0x000f220000000800 */
[----:B------:R-:W-:Y:S02]  /*1380*/  @!P4 IADD3 R27, PT, PT, R27, 0x160, R0 ;  /* 0x000001601b1bc810 */ /* 0x000fe40007ffe000 */
[----:B---3--:R-:W3:Y:S01]  /*1390*/  @!P2 LDC.64 R14, c[0x0][0x388] ;  /* 0x0000e200ff0eab82 */ /* 0x008ee20000000a00 */
[----:B------:R-:W5:Y:S04]  /*13a0*/  @!P6 LDS R37, [R25+0x680] ;  /* 0x000680001925e984 */ /* 0x000f680000000800 */
[----:B------:R-:W5:Y:S01]  /*13b0*/  @!P0 LDS R16, [R25+0x700] ;  /* 0x0007000019108984 */ /* 0x000f620000000800 */
[----:B0-----:R-:W-:-:S03]  /*13c0*/  @!P4 IMAD.WIDE.U32 R10, R27, 0x4, R10 ;  /* 0x000000041b0ac825 */ /* 0x001fc600078e000a */
[----:B------:R-:W0:Y:S01]  /*13d0*/  @!P1 LDS R18, [R25+0x780] ;  /* 0x0007800019129984 */ /* 0x000e220000000800 */
[----:B-1----:R-:W-:-:S04]  /*13e0*/  @!P3 IMAD.WIDE.U32 R12, R29, 0x4, R12 ;  /* 0x000000041d0cb825 */ /* 0x002fc800078e000c */
[----:B---3--:R-:W-:-:S05]  /*13f0*/  @!P2 IMAD.WIDE.U32 R14, R19, 0x4, R14 ;  /* 0x00000004130ea825 */ /* 0x008fca00078e000e */
[----:B--2---:R1:W-:Y:S01]  /*1400*/  @!P2 STG.E desc[UR6][R14.64], R17 ;  /* 0x000000110e00a986 */ /* 0x0043e2000c101906 */
[----:B------:R-:W-:-:S03]  /*1410*/  ISETP.NE.AND P2, PT, R24, RZ, PT ;  /* 0x000000ff1800720c */ /* 0x000fc60003f45270 */
[----:B------:R1:W-:Y:S04]  /*1420*/  @!P3 STG.E desc[UR6][R12.64], R21 ;  /* 0x000000150c00b986 */ /* 0x0003e8000c101906 */
[----:B------:R1:W-:Y:S04]  /*1430*/  @!P4 STG.E desc[UR6][R10.64], R33 ;  /* 0x000000210a00c986 */ /* 0x0003e8000c101906 */
[----:B----4-:R1:W-:Y:S04]  /*1440*/  @!P5 STG.E desc[UR6][R8.64], R35 ;  /* 0x000000230800d986 */ /* 0x0103e8000c101906 */
[----:B-----5:R1:W-:Y:S04]  /*1450*/  @!P6 STG.E desc[UR6][R6.64], R37 ;  /* 0x000000250600e986 */ /* 0x0203e8000c101906 */
[----:B------:R1:W-:Y:S04]  /*1460*/  @!P0 STG.E desc[UR6][R4.64], R16 ;  /* 0x0000001004008986 */ /* 0x0003e8000c101906 */
[----:B0-----:R1:W-:Y:S01]  /*1470*/  @!P1 STG.E desc[UR6][R2.64], R18 ;  /* 0x0000001202009986 */ /* 0x0013e2000c101906 */
[----:B------:R-:W-:Y:S06]  /*1480*/  BAR.SYNC.DEFER_BLOCKING 0x0 ;  /* 0x0000000000007b1d */ /* 0x000fec0000010000 */
[----:B------:R-:W-:Y:S05]  /*1490*/  @P2 EXIT ;  /* 0x000000000000294d */ /* 0x000fea0003800000 */
[----:B------:R-:W-:-:S04]  /*14a0*/  IMAD R0, R23, 0x200, R0 ;  /* 0x0000020017007824 */ /* 0x000fc800078e0200 */
[----:B-1----:R-:W-:-:S05]  /*14b0*/  VIADD R3, R0, 0x200 ;  /* 0x0000020000037836 */ /* 0x002fca0000000000 */
[----:B------:R-:W-:-:S13]  /*14c0*/  ISETP.GT.U32.AND P0, PT, R3, R22, PT ;  /* 0x000000160300720c */ /* 0x000fda0003f04070 */
[----:B------:R-:W0:Y:S01]  /*14d0*/  @!P0 LDS R5, [UR4+0x7fc] ;  /* 0x0007fc04ff058984 */ /* 0x000e220008000800 */
[----:B------:R-:W1:Y:S01]  /*14e0*/  @!P0 LDC.64 R2, c[0x0][0x388] ;  /* 0x0000e200ff028b82 */ /* 0x000e620000000a00 */
[----:B------:R-:W-:-:S05]  /*14f0*/  @!P0 IADD3 R7, PT, PT, R22, R23, RZ ;  /* 0x0000001716078210 */ /* 0x000fca0007ffe0ff */
[----:B-1----:R-:W-:-:S05]  /*1500*/  @!P0 IMAD.WIDE.U32 R2, R7, 0x4, R2 ;  /* 0x0000000407028825 */ /* 0x002fca00078e0002 */
[----:B0-----:R0:W-:Y:S01]  /*1510*/  @!P0 STG.E desc[UR6][R2.64], R5 ;  /* 0x0000000502008986 */ /* 0x0011e2000c101906 */
[----:B------:R-:W-:Y:S05]  /*1520*/  @!P0 EXIT ;  /* 0x000000000000894d */ /* 0x000fea0003800000 */
[----:B0-----:R-:W-:Y:S02]  /*1530*/  LOP3.LUT R3, RZ, R0, RZ, 0x33, !PT ;  /* 0x00000000ff037212 */ /* 0x001fe400078e33ff */
[----:B------:R-:W-:-:S03]  /*1540*/  IADD3 R23, PT, PT, R22, R23, RZ ;  /* 0x0000001716177210 */ /* 0x000fc60007ffe0ff */
[----:B------:R-:W-:-:S05]  /*1550*/  IMAD.IADD R3, R22, 0x1, R3 ;  /* 0x0000000116037824 */ /* 0x000fca00078e0203 */
[----:B------:R-:W-:Y:S02]  /*1560*/  LEA R0, R3, UR4, 0x2 ;  /* 0x0000000403007c11 */ /* 0x000fe4000f8e10ff */
[----:B------:R-:W0:Y:S03]  /*1570*/  LDC.64 R2, c[0x0][0x388] ;  /* 0x0000e200ff027b82 */ /* 0x000e260000000a00 */
[----:B------:R-:W1:Y:S01]  /*1580*/  LDS R5, [R0] ;  /* 0x0000000000057984 */ /* 0x000e620000000800 */
[----:B0-----:R-:W-:-:S05]  /*1590*/  IMAD.WIDE.U32 R2, R23, 0x4, R2 ;  /* 0x0000000417027825 */ /* 0x001fca00078e0002 */
[----:B-1----:R-:W-:Y:S01]  /*15a0*/  STG.E desc[UR6][R2.64], R5 ;  /* 0x0000000502007986 */ /* 0x002fe2000c101906 */
[----:B------:R-:W-:Y:S05]  /*15b0*/  EXIT ;  /* 0x000000000000794d */ /* 0x000fea0003800000 */
.L_x_15:
        /* <DEDUP_REMOVED lines=12> */
.L_x_24:


//--------------------- .text._Z21add_global_aggregatesPiS_S_ --------------------------
	.section	.text._Z21add_global_aggregatesPiS_S_,"ax",@progbits
	.align	128
        .global         _Z21add_global_aggregatesPiS_S_
        .type           _Z21add_global_aggregatesPiS_S_,@function
        .size           _Z21add_global_aggregatesPiS_S_,(.L_x_25 - _Z21add_global_aggregatesPiS_S_)
        .other          _Z21add_global_aggregatesPiS_S_,@"STO_CUDA_ENTRY STV_DEFAULT"
_Z21add_global_aggregatesPiS_S_:
.text._Z21add_global_aggregatesPiS_S_:
[----:B------:R-:W-:Y:S01]  /*0000*/  LDC R1, c[0x0][0x37c] ;  /* 0x0000df00ff017b82 */ /* 0x000fe20000000800 */
[----:B------:R-:W0:Y:S07]  /*0010*/  S2R R7, SR_TID.X ;  /* 0x0000000000077919 */ /* 0x000e2e0000002100 */
[----:B------:R-:W1:Y:S01]  /*0020*/  LDC.64 R2, c[0x0][0x390] ;  /* 0x0000e400ff027b82 */ /* 0x000e620000000a00 */
[----:B------:R-:W2:Y:S01]  /*0030*/  LDCU.64 UR4, c[0x0][0x358] ;  /* 0x00006b00ff0477ac */ /* 0x000ea20008000a00 */
[----:B------:R-:W3:Y:S06]  /*0040*/  S2R R6, SR_CTAID.X ;  /* 0x0000000000067919 */ /* 0x000eec0000002500 */
[----:B------:R-:W4:Y:S01]  /*0050*/  LDC.64 R4, c[0x0][0x380] ;  /* 0x0000e000ff047b82 */ /* 0x000f220000000a00 */
[----:B0-----:R-:W-:-:S02]  /*0060*/  LOP3.LUT R0, R7, 0x1f, RZ, 0xc0, !PT ;  /* 0x0000001f07007812 */ /* 0x001fc400078ec0ff */
[----:B---3--:R-:W-:Y:S01]  /*0070*/  LEA.HI R7, R7, R6, RZ, 0x1b ;  /* 0x0000000607077211 */ /* 0x008fe200078fd8ff */
[----:B-1----:R-:W-:-:S04]  /*0080*/  IMAD.WIDE.U32 R2, R6, 0x4, R2 ;  /* 0x0000000406027825 */ /* 0x002fc800078e0002 */
[----:B------:R-:W-:-:S04]  /*0090*/  IMAD R0, R7, 0x200, R0 ;  /* 0x0000020007007824 */ /* 0x000fc800078e0200 */
[----:B------:R-:W-:Y:S02]  /*00a0*/  VIADD R7, R0, 0x200 ;  /* 0x0000020000077836 */ /* 0x000fe40000000000 */
[----:B--2---:R-:W2:Y:S02]  /*00b0*/  LDG.E R0, desc[UR4][R2.64] ;  /* 0x0000000402007981 */ /* 0x004ea4000c1e1900 */
[----:B----4-:R-:W-:-:S05]  /*00c0*/  IMAD.WIDE R4, R7, 0x4, R4 ;  /* 0x0000000407047825 */ /* 0x010fca00078e0204 */
[----:B------:R-:W2:Y:S04]  /*00d0*/  LDG.E R7, desc[UR4][R4.64] ;  /* 0x0000000404077981 */ /* 0x000ea8000c1e1900 */
[----:B------:R-:W3:Y:S04]  /*00e0*/  LDG.E R9, desc[UR4][R4.64+0x80] ;  /* 0x0000800404097981 */ /* 0x000ee8000c1e1900 */
[----:B------:R-:W4:Y:S04]  /*00f0*/  LDG.E R11, desc[UR4][R4.64+0x100] ;  /* 0x00010004040b7981 */ /* 0x000f28000c1e1900 */
[----:B------:R-:W5:Y:S01]  /*0100*/  LDG.E R13, desc[UR4][R4.64+0x180] ;  /* 0x00018004040d7981 */ /* 0x000f62000c1e1900 */
[----:B--2---:R-:W-:-:S05]  /*0110*/  IADD3 R7, PT, PT, R0, R7, RZ ;  /* 0x0000000700077210 */ /* 0x004fca0007ffe0ff */
[----:B------:R0:W-:Y:S04]  /*0120*/  STG.E desc[UR4][R4.64], R7 ;  /* 0x0000000704007986 */ /* 0x0001e8000c101904 */
[----:B------:R-:W3:Y:S04]  /*0130*/  LDG.E R0, desc[UR4][R2.64] ;  /* 0x0000000402007981 */ /* 0x000ee8000c1e1900 */
[----:B0-----:R-:W2:Y:S01]  /*0140*/  LDG.E R7, desc[UR4][R4.64+0x200] ;  /* 0x0002000404077981 */ /* 0x001ea2000c1e1900 */
[----:B---3--:R-:W-:-:S05]  /*0150*/  IMAD.IADD R9, R0, 0x1, R9 ;  /* 0x0000000100097824 */ /* 0x008fca00078e0209 */
[----:B------:R0:W-:Y:S04]  /*0160*/  STG.E desc[UR4][R4.64+0x80], R9 ;  /* 0x0000800904007986 */ /* 0x0001e8000c101904 */
[----:B------:R-:W4:Y:S04]  /*0170*/  LDG.E R0, desc[UR4][R2.64] ;  /* 0x0000000402007981 */ /* 0x000f28000c1e1900 */
[----:B0-----:R-:W3:Y:S01]  /*0180*/  LDG.E R9, desc[UR4][R4.64+0x280] ;  /* 0x0002800404097981 */ /* 0x001ee2000c1e1900 */
[----:B----4-:R-:W-:-:S05]  /*0190*/  IADD3 R11, PT, PT, R0, R11, RZ ;  /* 0x0000000b000b7210 */ /* 0x010fca0007ffe0ff */
[----:B------:R0:W-:Y:S04]  /*01a0*/  STG.E desc[UR4][R4.64+0x100], R11 ;  /* 0x0001000b04007986 */ /* 0x0001e8000c101904 */
[----:B------:R-:W5:Y:S04]  /*01b0*/  LDG.E R0, desc[UR4][R2.64] ;  /* 0x0000000402007981 */ /* 0x000f68000c1e1900 */
[----:B0-----:R-:W4:Y:S01]  /*01c0*/  LDG.E R11, desc[UR4][R4.64+0x300] ;  /* 0x00030004040b7981 */ /* 0x001f22000c1e1900 */
[----:B-----5:R-:W-:-:S05]  /*01d0*/  IMAD.IADD R13, R0, 0x1, R13 ;  /* 0x00000001000d7824 */ /* 0x020fca00078e020d */
[----:B------:R0:W-:Y:S04]  /*01e0*/  STG.E desc[UR4][R4.64+0x180], R13 ;  /* 0x0001800d04007986 */ /* 0x0001e8000c101904 */
[----:B------:R-:W2:Y:S04]  /*01f0*/  LDG.E R0, desc[UR4][R2.64] ;  /* 0x0000000402007981 */ /* 0x000ea8000c1e1900 */
[----:B0-----:R-:W5:Y:S01]  /*0200*/  LDG.E R13, desc[UR4][R4.64+0x380] ;  /* 0x00038004040d7981 */ /* 0x001f62000c1e1900 */
        /* <DEDUP_REMOVED lines=33> */
[----:B------:R-:W-:Y:S04]  /*0420*/  STG.E desc[UR4][R4.64+0x600], R7 ;  /* 0x0006000704007986 */ /* 0x000fe8000c101904 */
[----:B------:R-:W3:Y:S02]  /*0430*/  LDG.E R0, desc[UR4][R2.64] ;  /* 0x0000000402007981 */ /* 0x000ee4000c1e1900 */
[----:B---3--:R-:W-:-:S05]  /*0440*/  IMAD.IADD R9, R0, 0x1, R9 ;  /* 0x0000000100097824 */ /* 0x008fca00078e0209 */
[----:B------:R-:W-:Y:S04]  /*0450*/  STG.E desc[UR4][R4.64+0x680], R9 ;  /* 0x0006800904007986 */ /* 0x000fe8000c101904 */
[----:B------:R-:W4:Y:S02]  /*0460*/  LDG.E R0, desc[UR4][R2.64] ;  /* 0x0000000402007981 */ /* 0x000f24000c1e1900 */
[----:B----4-:R-:W-:-:S05]  /*0470*/  IADD3 R11, PT, PT, R0, R11, RZ ;  /* 0x0000000b000b7210 */ /* 0x010fca0007ffe0ff */
[----:B------:R-:W-:Y:S04]  /*0480*/  STG.E desc[UR4][R4.64+0x700], R11 ;  /* 0x0007000b04007986 */ /* 0x000fe8000c101904 */
[----:B------:R-:W5:Y:S02]  /*0490*/  LDG.E R0, desc[UR4][R2.64] ;  /* 0x0000000402007981 */ /* 0x000f64000c1e1900 */
[----:B-----5:R-:W-:-:S05]  /*04a0*/  IADD3 R13, PT, PT, R0, R13, RZ ;  /* 0x0000000d000d7210 */ /* 0x020fca0007ffe0ff */
[----:B------:R-:W-:Y:S01]  /*04b0*/  STG.E desc[UR4][R4.64+0x780], R13 ;  /* 0x0007800d04007986 */ /* 0x000fe2000c101904 */
[----:B------:R-:W-:Y:S05]  /*04c0*/  EXIT ;  /* 0x000000000000794d */ /* 0x000fea0003800000 */
.L_x_16:
        /* <DEDUP_REMOVED lines=11> */
.L_x_25:


//--------------------- .text._Z10prefix_sumPiS_S_ --------------------------
	.section	.text._Z10prefix_sumPiS_S_,"ax",@progbits
	.align	128
        .global         _Z10prefix_sumPiS_S_
        .type           _Z10prefix_sumPiS_S_,@function
        .size           _Z10prefix_sumPiS_S_,(.L_x_26 - _Z10prefix_sumPiS_S_)
        .other          _Z10prefix_sumPiS_S_,@"STO_CUDA_ENTRY STV_DEFAULT"
_Z10prefix_sumPiS_S_:
.text._Z10prefix_sumPiS_S_:
[----:B------:R-:W-:Y:S01]  /*0000*/  LDC R1, c[0x0][0x37c] ;  /* 0x0000df00ff017b82 */ /* 0x000fe20000000800 */
[----:B------:R-:W0:Y:S01]  /*0010*/  S2R R9, SR_CTAID.X ;  /* 0x0000000000097919 */ /* 0x000e220000002500 */
[----:B------:R-:W1:Y:S01]  /*0020*/  LDCU.64 UR8, c[0x0][0x358] ;  /* 0x00006b00ff0877ac */ /* 0x000e620008000a00 */
[----:B------:R-:W-:Y:S01]  /*0030*/  IMAD.MOV.U32 R0, RZ, RZ, RZ ;  /* 0x000000ffff007224 */ /* 0x000fe200078e00ff */
[----:B------:R-:W2:Y:S01]  /*0040*/  S2R R4, SR_TID.X ;  /* 0x0000000000047919 */ /* 0x000ea20000002100 */
[----:B------:R-:W3:Y:S01]  /*0050*/  LDCU.64 UR6, c[0x0][0x380] ;  /* 0x00007000ff0677ac */ /* 0x000ee20008000a00 */
[----:B0-----:R-:W-:-:S13]  /*0060*/  ISETP.NE.AND P0, PT, R9, RZ, PT ;  /* 0x000000ff0900720c */ /* 0x001fda0003f05270 */
[----:B------:R-:W0:Y:S01]  /*0070*/  @P0 LDC.64 R2, c[0x0][0x390] ;  /* 0x0000e400ff020b82 */ /* 0x000e220000000a00 */
[----:B------:R-:W-:Y:S01]  /*0080*/  @P0 VIADD R5, R9, 0xffffffff ;  /* 0xffffffff09050836 */ /* 0x000fe20000000000 */
[C---:B--2---:R-:W-:Y:S02]  /*0090*/  ISETP.GT.U32.AND P2, PT, R4.reuse, 0x7, PT ;  /* 0x000000070400780c */ /* 0x044fe40003f44070 */
[C---:B------:R-:W-:Y:S01]  /*00a0*/  ISETP.GT.U32.AND P4, PT, R4.reuse, 0x3, PT ;  /* 0x000000030400780c */ /* 0x040fe20003f84070 */
[----:B---3--:R-:W-:Y:S01]  /*00b0*/  UIADD3 UR5, UP0, UPT, UR6, 0x100, URZ ;  /* 0x0000010006057890 */ /* 0x008fe2000ff1e0ff */
[----:B------:R-:W-:Y:S01]  /*00c0*/  IMAD.MOV.U32 R7, RZ, RZ, RZ ;  /* 0x000000ffff077224 */ /* 0x000fe200078e00ff */
[C---:B------:R-:W-:Y:S02]  /*00d0*/  ISETP.GE.U32.AND P1, PT, R4.reuse, 0x10, PT ;  /* 0x000000100400780c */ /* 0x040fe40003f26070 */
[C---:B------:R-:W-:Y:S02]  /*00e0*/  ISETP.GT.U32.AND P3, PT, R4.reuse, 0x1, PT ;  /* 0x000000010400780c */ /* 0x040fe40003f64070 */
[----:B------:R-:W-:Y:S01]  /*00f0*/  ISETP.NE.AND P5, PT, R4, RZ, PT ;  /* 0x000000ff0400720c */ /* 0x000fe20003fa5270 */
[----:B0-----:R-:W-:-:S05]  /*0100*/  @P0 IMAD.WIDE.U32 R2, R5, 0x4, R2 ;  /* 0x0000000405020825 */ /* 0x001fca00078e0002 */
[----:B-1----:R0:W5:Y:S01]  /*0110*/  @P0 LDG.E R0, desc[UR8][R2.64] ;  /* 0x0000000802000981 */ /* 0x002162000c1e1900 */
[C---:B------:R-:W-:Y:S01]  /*0120*/  ISETP.GT.U32.AND P0, PT, R4.reuse, 0xf, PT ;  /* 0x0000000f0400780c */ /* 0x040fe20003f04070 */
[----:B------:R-:W-:Y:S01]  /*0130*/  IMAD R5, R9, 0x200, R4 ;  /* 0x0000020009057824 */ /* 0x000fe200078e0204 */
[----:B------:R-:W-:Y:S01]  /*0140*/  ISETP.NE.AND P6, PT, R4, RZ, PT ;  /* 0x000000ff0400720c */ /* 0x000fe20003fc5270 */
[----:B------:R-:W-:Y:S01]  /*0150*/  UIADD3.X UR6, UPT, UPT, URZ, UR7, URZ, UP0, !UPT ;  /* 0x00000007ff067290 */ /* 0x000fe200087fe4ff */
[----:B------:R-:W-:Y:S01]  /*0160*/  UMOV UR4, URZ ;  /* 0x000000ff00047c82 */ /* 0x000fe20008000000 */
[----:B0-----:R-:W-:Y:S02]  /*0170*/  P2R R2, PR, RZ, 0x1 ;  /* 0x00000001ff027803 */ /* 0x001fe40000000000 */
[----:B------:R-:W-:Y:S02]  /*0180*/  P2R R2, PR, RZ, 0x4 ;  /* 0x00000004ff027803 */ /* 0x000fe40000000000 */
[----:B------:R-:W-:-:S02]  /*0190*/  P2R R2, PR, RZ, 0x10 ;  /* 0x00000010ff027803 */ /* 0x000fc40000000000 */
[C---:B------:R-:W-:Y:S02]  /*01a0*/  ISETP.GE.U32.AND P0, PT, R4.reuse, 0x8, PT ;  /* 0x000000080400780c */ /* 0x040fe40003f06070 */
[C---:B------:R-:W-:Y:S02]  /*01b0*/  ISETP.GE.U32.AND P2, PT, R4.reuse, 0x4, PT ;  /* 0x000000040400780c */ /* 0x040fe40003f46070 */
[----:B------:R-:W-:-:S13]  /*01c0*/  ISETP.GE.U32.AND P4, PT, R4, 0x2, PT ;  /* 0x000000020400780c */ /* 0x000fda0003f86070 */
.L_x_17:
[----:B------:R-:W-:Y:S01]  /*01d0*/  IMAD.U32 R2, RZ, RZ, UR5 ;  /* 0x00000005ff027e24 */ /* 0x000fe2000f8e00ff */
[----:B------:R-:W-:Y:S01]  /*01e0*/  P2R R13, PR, RZ, 0x2 ;  /* 0x00000002ff0d7803 */ /* 0x000fe20000000000 */
[----:B------:R-:W-:Y:S02]  /*01f0*/  IMAD.U32 R3, RZ, RZ, UR6 ;  /* 0x00000006ff037e24 */ /* 0x000fe4000f8e00ff */
[----:B------:R-:W-:-:S05]  /*0200*/  IMAD.WIDE R2, R5, 0x4, R2 ;  /* 0x0000000405027825 */ /* 0x000fca00078e0202 */
[----:B------:R-:W2:Y:S04]  /*0210*/  LDG.E R6, desc[UR8][R2.64+-0x100] ;  /* 0xffff000802067981 */ /* 0x000ea8000c1e1900 */
[----:B------:R-:W3:Y:S04]  /*0220*/  LDG.E R12, desc[UR8][R2.64+-0x80] ;  /* 0xffff8008020c7981 */ /* 0x000ee8000c1e1900 */
[----:B------:R-:W4:Y:S04]  /*0230*/  LDG.E R14, desc[UR8][R2.64] ;  /* 0x00000008020e7981 */ /* 0x000f28000c1e1900 */
[----:B------:R-:W4:Y:S01]  /*0240*/  LDG.E R18, desc[UR8][R2.64+0x80] ;  /* 0x0000800802127981 */ /* 0x000f22000c1e1900 */
[----:B------:R-:W-:Y:S01]  /*0250*/  VOTE.ANY R9, PT, P5 ;  /* 0x0000000000097806 */ /* 0x000fe200028e0100 */
[----:B------:R-:W-:Y:S01]  /*0260*/  UIADD3 UR4, UPT, UPT, UR4, 0x4, URZ ;  /* 0x0000000404047890 */ /* 0x000fe2000fffe0ff */
[----:B------:R-:W-:Y:S01]  /*0270*/  ISETP.GT.U32.AND P1, PT, R4, 0x3, PT ;  /* 0x000000030400780c */ /* 0x000fe20003f24070 */
[----:B------:R-:W-:-:S02]  /*0280*/  VIADD R5, R5, 0x80 ;  /* 0x0000008005057836 */ /* 0x000fc40000000000 */
[----:B------:R-:W-:Y:S01]  /*0290*/  UISETP.NE.AND UP0, UPT, UR4, 0x10, UPT ;  /* 0x000000100400788c */ /* 0x000fe2000bf05270 */
[----:B--2---:R-:W0:Y:S04]  /*02a0*/  SHFL.UP PT, R8, R6, 0x1, RZ ;  /* 0x0420000006087989 */ /* 0x004e2800000e00ff */
[----:B---3--:R-:W1:Y:S04]  /*02b0*/  SHFL.UP PT, R10, R12, 0x1, RZ ;  /* 0x042000000c0a7989 */ /* 0x008e6800000e00ff */
[----:B----4-:R-:W2:Y:S04]  /*02c0*/  SHFL.UP PT, R16, R14, 0x1, RZ ;  /* 0x042000000e107989 */ /* 0x010ea800000e00ff */
[----:B------:R-:W3:Y:S01]  /*02d0*/  SHFL.UP PT, R19, R18, 0x1, RZ ;  /* 0x0420000012137989 */ /* 0x000ee200000e00ff */
[----:B------:R-:W-:-:S02]  /*02e0*/  VOTE.ANY R9, PT, P1 ;  /* 0x0000000000097806 */ /* 0x000fc400008e0100 */
[----:B0-----:R-:W-:Y:S02]  /*02f0*/  SEL R11, R8, RZ, P6 ;  /* 0x000000ff080b7207 */ /* 0x001fe40003000000 */
[----:B------:R-:W-:Y:S02]  /*0300*/  VOTE.ANY R8, PT, P3 ;  /* 0x0000000000087806 */ /* 0x000fe400018e0100 */
[----:B-1----:R-:W-:Y:S01]  /*0310*/  SEL R15, R10, RZ, P6 ;  /* 0x000000ff0a0f7207 */ /* 0x002fe20003000000 */
[----:B------:R-:W-:Y:S01]  /*0320*/  IMAD.IADD R11, R6, 0x1, R11 ;  /* 0x00000001060b7824 */ /* 0x000fe200078e020b */
[----:B------:R-:W-:Y:S02]  /*0330*/  ISETP.GT.U32.AND P1, PT, R4, 0x7, PT ;  /* 0x000000070400780c */ /* 0x000fe40003f24070 */
[----:B--2---:R-:W-:Y:S01]  /*0340*/  SEL R17, R16, RZ, P6 ;  /* 0x000000ff10117207 */ /* 0x004fe20003000000 */
[----:B------:R-:W-:Y:S01]  /*0350*/  IMAD.IADD R15, R12, 0x1, R15 ;  /* 0x000000010c0f7824 */ /* 0x000fe200078e020f */
[----:B------:R-:W0:Y:S01]  /*0360*/  SHFL.UP PT, R10, R11, 0x2, RZ ;  /* 0x044000000b0a7989 */ /* 0x000e2200000e00ff */
[----:B---3--:R-:W-:-:S02]  /*0370*/  SEL R19, R19, RZ, P6 ;  /* 0x000000ff13137207 */ /* 0x008fc40003000000 */
[----:B------:R-:W-:Y:S01]  /*0380*/  IMAD.IADD R17, R14, 0x1, R17 ;  /* 0x000000010e117824 */ /* 0x000fe200078e0211 */
[----:B------:R-:W1:Y:S02]  /*0390*/  SHFL.UP PT, R6, R15, 0x2, RZ ;  /* 0x044000000f067989 */ /* 0x000e6400000e00ff */
[----:B------:R-:W-:Y:S02]  /*03a0*/  IMAD.IADD R19, R18, 0x1, R19 ;  /* 0x0000000112137824 */ /* 0x000fe400078e0213 */
[----:B------:R-:W2:Y:S01]  /*03b0*/  SHFL.UP PT, R14, R17, 0x2, RZ ;  /* 0x04400000110e7989 */ /* 0x000ea200000e00ff */
[----:B0-----:R-:W-:Y:S02]  /*03c0*/  SEL R10, R10, RZ, P4 ;  /* 0x000000ff0a0a7207 */ /* 0x001fe40002000000 */
[----:B-1----:R-:W-:-:S03]  /*03d0*/  SEL R6, R6, RZ, P4 ;  /* 0x000000ff06067207 */ /* 0x002fc60002000000 */
[----:B------:R-:W-:Y:S02]  /*03e0*/  IMAD.IADD R10, R11, 0x1, R10 ;  /* 0x000000010b0a7824 */ /* 0x000fe400078e020a */
[----:B------:R-:W0:Y:S01]  /*03f0*/  SHFL.UP PT, R11, R19, 0x2, RZ ;  /* 0x04400000130b7989 */ /* 0x000e2200000e00ff */
[----:B--2---:R-:W-:Y:S01]  /*0400*/  SEL R16, R14, RZ, P4 ;  /* 0x000000ff0e107207 */ /* 0x004fe20002000000 */
[----:B------:R-:W-:Y:S02]  /*0410*/  IMAD.IADD R12, R15, 0x1, R6 ;  /* 0x000000010f0c7824 */ /* 0x000fe400078e0206 */
[----:B------:R-:W1:Y:S02]  /*0420*/  SHFL.UP PT, R6, R10, 0x4, RZ ;  /* 0x048000000a067989 */ /* 0x000e6400000e00ff */
[----:B------:R-:W-:Y:S02]  /*0430*/  IMAD.IADD R16, R17, 0x1, R16 ;  /* 0x0000000111107824 */ /* 0x000fe400078e0210 */
[----:B------:R-:W2:Y:S04]  /*0440*/  SHFL.UP PT, R14, R12, 0x4, RZ ;  /* 0x048000000c0e7989 */ /* 0x000ea800000e00ff */
[----:B------:R-:W3:Y:S01]  /*0450*/  SHFL.UP PT, R17, R16, 0x4, RZ ;  /* 0x0480000010117989 */ /* 0x000ee200000e00ff */
[----:B0-----:R-:W-:-:S02]  /*0460*/  SEL R18, R11, RZ, P4 ;  /* 0x000000ff0b127207 */ /* 0x001fc40002000000 */
[----:B-1----:R-:W-:-:S03]  /*0470*/  SEL R11, R6, RZ, P2 ;  /* 0x000000ff060b7207 */ /* 0x002fc60001000000 */
[----:B------:R-:W-:Y:S01]  /*0480*/  IMAD.IADD R18, R19, 0x1, R18 ;  /* 0x0000000113127824 */ /* 0x000fe200078e0212 */
[----:B------:R-:W-:Y:S02]  /*0490*/  VOTE.ANY R6, PT, P1 ;  /* 0x0000000000067806 */ /* 0x000fe400008e0100 */
[----:B--2---:R-:W-:Y:S01]  /*04a0*/  SEL R15, R14, RZ, P2 ;  /* 0x000000ff0e0f7207 */ /* 0x004fe20001000000 */
[----:B------:R-:W-:Y:S01]  /*04b0*/  IMAD.IADD R11, R10, 0x1, R11 ;  /* 0x000000010a0b7824 */ /* 0x000fe200078e020b */
[----:B------:R-:W0:Y:S01]  /*04c0*/  SHFL.UP PT, R19, R18, 0x4, RZ ;  /* 0x0480000012137989 */ /* 0x000e2200000e00ff */
[----:B------:R-:W-:Y:S02]  /*04d0*/  ISETP.GT.U32.AND P1, PT, R4, 0xf, PT ;  /* 0x0000000f0400780c */ /* 0x000fe40003f24070 */
[----:B---3--:R-:W-:Y:S01]  /*04e0*/  SEL R17, R17, RZ, P2 ;  /* 0x000000ff11117207 */ /* 0x008fe20001000000 */
[----:B------:R-:W-:Y:S01]  /*04f0*/  IMAD.IADD R15, R12, 0x1, R15 ;  /* 0x000000010c0f7824 */ /* 0x000fe200078e020f */
[----:B------:R-:W1:Y:S03]  /*0500*/  SHFL.UP PT, R8, R11, 0x8, RZ ;  /* 0x050000000b087989 */ /* 0x000e6600000e00ff */
[----:B------:R-:W-:Y:S01]  /*0510*/  IMAD.IADD R17, R16, 0x1, R17 ;  /* 0x0000000110117824 */ /* 0x000fe200078e0211 */
[----:B------:R-:W2:Y:S04]  /*0520*/  SHFL.UP PT, R10, R15, 0x8, RZ ;  /* 0x050000000f0a7989 */ /* 0x000ea800000e00ff */
[----:B------:R-:W3:Y:S01]  /*0530*/  SHFL.UP PT, R14, R17, 0x8, RZ ;  /* 0x05000000110e7989 */ /* 0x000ee200000e00ff */
[----:B------:R-:W-:-:S02]  /*0540*/  VOTE.ANY R9, PT, P1 ;  /* 0x0000000000097806 */ /* 0x000fc400008e0100 */
[----:B------:R-:W-:Y:S02]  /*0550*/  ISETP.NE.AND P1, PT, R13, RZ, PT ;  /* 0x000000ff0d00720c */ /* 0x000fe40003f25270 */
[----:B0-----:R-:W-:Y:S02]  /*0560*/  SEL R19, R19, RZ, P2 ;  /* 0x000000ff13137207 */ /* 0x001fe40001000000 */
[----:B-1----:R-:W-:-:S03]  /*0570*/  SEL R8, R8, RZ, P0 ;  /* 0x000000ff08087207 */ /* 0x002fc60000000000 */
[----:B------:R-:W-:Y:S01]  /*0580*/  IMAD.IADD R19, R18, 0x1, R19 ;  /* 0x0000000112137824 */ /* 0x000fe200078e0213 */
[----:B--2---:R-:W-:Y:S01]  /*0590*/  SEL R10, R10, RZ, P0 ;  /* 0x000000ff0a0a7207 */ /* 0x004fe20000000000 */
[----:B------:R-:W-:-:S03]  /*05a0*/  IMAD.IADD R8, R11, 0x1, R8 ;  /* 0x000000010b087824 */ /* 0x000fc600078e0208 */
[----:B------:R-:W0:Y:S01]  /*05b0*/  SHFL.UP PT, R11, R19, 0x8, RZ ;  /* 0x05000000130b7989 */ /* 0x000e2200000e00ff */
[----:B---3--:R-:W-:Y:S01]  /*05c0*/  SEL R14, R14, RZ, P0 ;  /* 0x000000ff0e0e7207 */ /* 0x008fe20000000000 */
[----:B------:R-:W-:Y:S02]  /*05d0*/  IMAD.IADD R12, R15, 0x1, R10 ;  /* 0x000000010f0c7824 */ /* 0x000fe400078e020a */
[----:B------:R-:W1:Y:S02]  /*05e0*/  SHFL.UP PT, R10, R8, 0x10, RZ ;  /* 0x06000000080a7989 */ /* 0x000e6400000e00ff */
[----:B------:R-:W-:Y:S02]  /*05f0*/  IMAD.IADD R14, R17, 0x1, R14 ;  /* 0x00000001110e7824 */ /* 0x000fe400078e020e */
[----:B------:R-:W2:Y:S01]  /*0600*/  SHFL.UP PT, R13, R12, 0x10, RZ ;  /* 0x060000000c0d7989 */ /* 0x000ea200000e00ff */
[----:B-----5:R-:W-:-:S03]  /*0610*/  IMAD.IADD R6, R7, 0x1, R0 ;  /* 0x0000000107067824 */ /* 0x020fc600078e0200 */
[----:B------:R-:W3:Y:S01]  /*0620*/  SHFL.UP PT, R15, R14, 0x10, RZ ;  /* 0x060000000e0f7989 */ /* 0x000ee200000e00ff */
        /* <DEDUP_REMOVED lines=8> */
[----:B------:R-:W1:Y:S02]  /*06b0*/  SHFL.IDX PT, R8, R11, 0x1f, 0x1f ;  /* 0x03e01f000b087f89 */ /* 0x000e6400000e0000 */
[----:B------:R-:W-:Y:S02]  /*06c0*/  IMAD.IADD R12, R14, 0x1, R15 ;  /* 0x000000010e0c7824 */ /* 0x000fe400078e020f */
[----:B------:R-:W2:Y:S01]  /*06d0*/  SHFL.IDX PT, R15, R13, 0x1f, 0x1f ;  /* 0x03e01f000d0f7f89 */ /* 0x000ea200000e0000 */
[----:B------:R-:W-:-:S03]  /*06e0*/  IMAD.IADD R9, R11, 0x1, R6 ;  /* 0x000000010b097824 */ /* 0x000fc600078e0206 */
[----:B------:R-:W3:Y:S04]  /*06f0*/  SHFL.IDX PT, R14, R12, 0x1f, 0x1f ;  /* 0x03e01f000c0e7f89 */ /* 0x000ee800000e0000 */
[----:B------:R-:W-:Y:S01]  /*0700*/  STG.E desc[UR8][R2.64+-0x100], R9 ;  /* 0xffff000902007986 */ /* 0x000fe2000c101908 */
[----:B0-----:R-:W-:Y:S01]  /*0710*/  SEL R17, R10, RZ, P1 ;  /* 0x000000ff0a117207 */ /* 0x001fe20000800000 */
[----:B-1----:R-:W-:-:S04]  /*0720*/  IMAD.IADD R10, R6, 0x1, R8 ;  /* 0x00000001060a7824 */ /* 0x002fc800078e0208 */
[----:B------:R-:W-:Y:S02]  /*0730*/  IMAD.IADD R18, R16, 0x1, R17 ;  /* 0x0000000110127824 */ /* 0x000fe400078e0211 */
[----:B------:R-:W-:Y:S01]  /*0740*/  IMAD.IADD R11, R13, 0x1, R10 ;  /* 0x000000010d0b7824 */ /* 0x000fe200078e020a */
[----:B--2---:R-:W-:Y:S01]  /*0750*/  IADD3 R7, PT, PT, R15, R8, R7 ;  /* 0x000000080f077210 */ /* 0x004fe20007ffe007 */
[----:B------:R-:W-:Y:S01]  /*0760*/  IMAD.IADD R17, R10, 0x1, R15 ;  /* 0x000000010a117824 */ /* 0x000fe200078e020f */
[----:B------:R-:W0:Y:S03]  /*0770*/  SHFL.IDX PT, R6, R18, 0x1f, 0x1f ;  /* 0x03e01f0012067f89 */ /* 0x000e2600000e0000 */
[----:B------:R-:W-:Y:S01]  /*0780*/  IMAD.IADD R19, R12, 0x1, R17 ;  /* 0x000000010c137824 */ /* 0x000fe200078e0211 */
[----:B---3--:R-:W-:Y:S01]  /*0790*/  IADD3 R17, PT, PT, R18, R17, R14 ;  /* 0x0000001112117210 */ /* 0x008fe20007ffe00e */
[----:B------:R1:W-:Y:S04]  /*07a0*/  STG.E desc[UR8][R2.64+-0x80], R11 ;  /* 0xffff800b02007986 */ /* 0x0003e8000c101908 */
[----:B------:R1:W-:Y:S04]  /*07b0*/  STG.E desc[UR8][R2.64], R19 ;  /* 0x0000001302007986 */ /* 0x0003e8000c101908 */
[----:B------:R1:W-:Y:S01]  /*07c0*/  STG.E desc[UR8][R2.64+0x80], R17 ;  /* 0x0000801102007986 */ /* 0x0003e2000c101908 */
[----:B0-----:R-:W-:Y:S01]  /*07d0*/  IADD3 R7, PT, PT, R6, R14, R7 ;  /* 0x0000000e06077210 */ /* 0x001fe20007ffe007 */
[----:B-1----:R-:W-:Y:S06]  /*07e0*/  BRA.U UP0, `(.L_x_17) ;  /* 0xfffffff900787547 */ /* 0x002fec000b83ffff */
[----:B------:R-:W-:Y:S05]  /*07f0*/  EXIT ;  /* 0x000000000000794d */ /* 0x000fea0003800000 */
.L_x_18:
        /* <DEDUP_REMOVED lines=16> */
.L_x_26:


//--------------------- .text._Z18compute_aggregatesPiS_S_ --------------------------
	.section	.text._Z18compute_aggregatesPiS_S_,"ax",@progbits
	.align	128
        .global         _Z18compute_aggregatesPiS_S_
        .type           _Z18compute_aggregatesPiS_S_,@function
        .size           _Z18compute_aggregatesPiS_S_,(.L_x_27 - _Z18compute_aggregatesPiS_S_)
        .other          _Z18compute_aggregatesPiS_S_,@"STO_CUDA_ENTRY STV_DEFAULT"
_Z18compute_aggregatesPiS_S_:
.text._Z18compute_aggregatesPiS_S_:
[----:B------:R-:W-:Y:S01]  /*0000*/  LDC R1, c[0x0][0x37c] ;  /* 0x0000df00ff017b82 */ /* 0x000fe20000000800 */
[----:B------:R-:W0:Y:S01]  /*0010*/  S2R R11, SR_TID.X ;  /* 0x00000000000b7919 */ /* 0x000e220000002100 */
[----:B------:R-:W1:Y:S01]  /*0020*/  LDCU.64 UR6, c[0x0][0x380] ;  /* 0x00007000ff0677ac */ /* 0x000e620008000a00 */
[----:B------:R-:W-:Y:S01]  /*0030*/  IMAD.MOV.U32 R0, RZ, RZ, RZ ;  /* 0x000000ffff007224 */ /* 0x000fe200078e00ff */
[----:B------:R-:W2:Y:S01]  /*0040*/  S2R R2, SR_CTAID.X ;  /* 0x0000000000027919 */ /* 0x000ea20000002500 */
[----:B------:R-:W3:Y:S01]  /*0050*/  LDCU.64 UR8, c[0x0][0x358] ;  /* 0x00006b00ff0877ac */ /* 0x000ee20008000a00 */
[----:B------:R-:W-:Y:S01]  /*0060*/  UMOV UR4, URZ ;  /* 0x000000ff00047c82 */ /* 0x000fe20008000000 */
[----:B-1----:R-:W-:-:S04]  /*0070*/  UIADD3 UR5, UP0, UPT, UR6, 0x100, URZ ;  /* 0x0000010006057890 */ /* 0x002fc8000ff1e0ff */
[----:B------:R-:W-:Y:S01]  /*0080*/  UIADD3.X UR6, UPT, UPT, URZ, UR7, URZ, UP0, !UPT ;  /* 0x00000007ff067290 */ /* 0x000fe200087fe4ff */
[----:B0-----:R-:W-:-:S05]  /*0090*/  LOP3.LUT R3, R11, 0x1f, RZ, 0xc0, !PT ;  /* 0x0000001f0b037812 */ /* 0x001fca00078ec0ff */
[----:B--23--:R-:W-:-:S07]  /*00a0*/  IMAD R4, R2, 0x200, R3 ;  /* 0x0000020002047824 */ /* 0x00cfce00078e0203 */
.L_x_19:
[----:B------:R-:W-:Y:S02]  /*00b0*/  IMAD.U32 R6, RZ, RZ, UR5 ;  /* 0x00000005ff067e24 */ /* 0x000fe4000f8e00ff */
[----:B------:R-:W-:Y:S02]  /*00c0*/  IMAD.U32 R7, RZ, RZ, UR6 ;  /* 0x00000006ff077e24 */ /* 0x000fe4000f8e00ff */
[----:B------:R-:W-:-:S05]  /*00d0*/  IMAD.WIDE R6, R4, 0x4, R6 ;  /* 0x0000000404067825 */ /* 0x000fca00078e0206 */
[----:B------:R-:W2:Y:S04]  /*00e0*/  LDG.E R5, desc[UR8][R6.64+-0x100] ;  /* 0xffff000806057981 */ /* 0x000ea8000c1e1900 */
[----:B------:R-:W3:Y:S04]  /*00f0*/  LDG.E R13, desc[UR8][R6.64+-0x80] ;  /* 0xffff8008060d7981 */ /* 0x000ee8000c1e1900 */
[----:B------:R-:W4:Y:S04]  /*0100*/  LDG.E R15, desc[UR8][R6.64] ;  /* 0x00000008060f7981 */ /* 0x000f28000c1e1900 */
[----:B------:R0:W5:Y:S01]  /*0110*/  LDG.E R17, desc[UR8][R6.64+0x80] ;  /* 0x0000800806117981 */ /* 0x000162000c1e1900 */
[C---:B------:R-:W-:Y:S01]  /*0120*/  ISETP.NE.AND P0, PT, R3.reuse, RZ, PT ;  /* 0x000000ff0300720c */ /* 0x040fe20003f05270 */
[----:B------:R-:W-:Y:S01]  /*0130*/  UIADD3 UR4, UPT, UPT, UR4, 0x4, URZ ;  /* 0x0000000404047890 */ /* 0x000fe2000fffe0ff */
[----:B------:R-:W-:Y:S01]  /*0140*/  ISETP.NE.AND P1, PT, R3, RZ, PT ;  /* 0x000000ff0300720c */ /* 0x000fe20003f25270 */
[----:B------:R-:W-:-:S02]  /*0150*/  VIADD R4, R4, 0x80 ;  /* 0x0000008004047836 */ /* 0x000fc40000000000 */
[----:B------:R-:W-:-:S08]  /*0160*/  UISETP.NE.AND UP0, UPT, UR4, 0x10, UPT ;  /* 0x000000100400788c */ /* 0x000fd0000bf05270 */
[----:B------:R-:W-:Y:S02]  /*0170*/  VOTE.ANY R8, PT, P0 ;  /* 0x0000000000087806 */ /* 0x000fe400000e0100 */
[----:B------:R-:W-:-:S13]  /*0180*/  ISETP.GT.U32.AND P0, PT, R3, 0x1, PT ;  /* 0x000000010300780c */ /* 0x000fda0003f04070 */
[----:B0-----:R-:W-:Y:S02]  /*0190*/  VOTE.ANY R7, PT, P0 ;  /* 0x0000000000077806 */ /* 0x001fe400000e0100 */
[----:B------:R-:W-:Y:S01]  /*01a0*/  ISETP.GT.U32.AND P0, PT, R3, 0x3, PT ;  /* 0x000000030300780c */ /* 0x000fe20003f04070 */
[----:B--2---:R-:W0:Y:S04]  /*01b0*/  SHFL.UP PT, R9, R5, 0x1, RZ ;  /* 0x0420000005097989 */ /* 0x004e2800000e00ff */
[----:B---3--:R-:W1:Y:S04]  /*01c0*/  SHFL.UP PT, R12, R13, 0x1, RZ ;  /* 0x042000000d0c7989 */ /* 0x008e6800000e00ff */
[----:B----4-:R-:W2:Y:S04]  /*01d0*/  SHFL.UP PT, R14, R15, 0x1, RZ ;  /* 0x042000000f0e7989 */ /* 0x010ea800000e00ff */
[----:B-----5:R-:W3:Y:S01]  /*01e0*/  SHFL.UP PT, R16, R17, 0x1, RZ ;  /* 0x0420000011107989 */ /* 0x020ee200000e00ff */
[----:B0-----:R-:W-:-:S02]  /*01f0*/  SEL R10, R9, RZ, P1 ;  /* 0x000000ff090a7207 */ /* 0x001fc40000800000 */
[----:B-1----:R-:W-:-:S03]  /*0200*/  SEL R12, R12, RZ, P1 ;  /* 0x000000ff0c0c7207 */ /* 0x002fc60000800000 */
[----:B------:R-:W-:Y:S01]  /*0210*/  IMAD.IADD R10, R5, 0x1, R10 ;  /* 0x00000001050a7824 */ /* 0x000fe200078e020a */
[----:B--2---:R-:W-:Y:S01]  /*0220*/  SEL R14, R14, RZ, P1 ;  /* 0x000000ff0e0e7207 */ /* 0x004fe20000800000 */
[----:B------:R-:W-:-:S03]  /*0230*/  IMAD.IADD R12, R13, 0x1, R12 ;  /* 0x000000010d0c7824 */ /* 0x000fc600078e020c */
[----:B------:R-:W0:Y:S01]  /*0240*/  SHFL.UP PT, R5, R10, 0x2, RZ ;  /* 0x044000000a057989 */ /* 0x000e2200000e00ff */
[----:B---3--:R-:W-:Y:S01]  /*0250*/  SEL R16, R16, RZ, P1 ;  /* 0x000000ff10107207 */ /* 0x008fe20000800000 */
[----:B------:R-:W-:Y:S02]  /*0260*/  IMAD.IADD R14, R15, 0x1, R14 ;  /* 0x000000010f0e7824 */ /* 0x000fe400078e020e */
[----:B------:R-:W1:Y:S01]  /*0270*/  SHFL.UP PT, R6, R12, 0x2, RZ ;  /* 0x044000000c067989 */ /* 0x000e6200000e00ff */
[----:B------:R-:W-:Y:S01]  /*0280*/  ISETP.GE.U32.AND P1, PT, R3, 0x2, PT ;  /* 0x000000020300780c */ /* 0x000fe20003f26070 */
        /* <DEDUP_REMOVED lines=9> */
[----:B------:R-:W-:Y:S01]  /*0320*/  ISETP.GT.U32.AND P0, PT, R3, 0x7, PT ;  /* 0x000000070300780c */ /* 0x000fe20003f04070 */
[----:B------:R-:W0:Y:S01]  /*0330*/  SHFL.UP PT, R8, R5, 0x4, RZ ;  /* 0x0480000005087989 */ /* 0x000e2200000e00ff */
[----:B---3--:R-:W-:Y:S01]  /*0340*/  SEL R15, R15, RZ, P1 ;  /* 0x000000ff0f0f7207 */ /* 0x008fe20000800000 */
[----:B------:R-:W-:Y:S01]  /*0350*/  IMAD.IADD R13, R14, 0x1, R13 ;  /* 0x000000010e0d7824 */ /* 0x000fe200078e020d */
[----:B------:R-:W-:Y:S01]  /*0360*/  ISETP.GE.U32.AND P1, PT, R3, 0x4, PT ;  /* 0x000000040300780c */ /* 0x000fe20003f26070 */
[----:B------:R-:W1:Y:S02]  /*0370*/  SHFL.UP PT, R7, R9, 0x4, RZ ;  /* 0x0480000009077989 */ /* 0x000e6400000e00ff */
[----:B------:R-:W-:-:S02]  /*0380*/  IMAD.IADD R15, R16, 0x1, R15 ;  /* 0x00000001100f7824 */ /* 0x000fc400078e020f */
[----:B------:R-:W2:Y:S04]  /*0390*/  SHFL.UP PT, R12, R13, 0x4, RZ ;  /* 0x048000000d0c7989 */ /* 0x000ea800000e00ff */
[----:B------:R-:W3:Y:S01]  /*03a0*/  SHFL.UP PT, R14, R15, 0x4, RZ ;  /* 0x048000000f0e7989 */ /* 0x000ee200000e00ff */
[----:B0-----:R-:W-:Y:S02]  /*03b0*/  SEL R8, R8, RZ, P1 ;  /* 0x000000ff08087207 */ /* 0x001fe40000800000 */
        /* <DEDUP_REMOVED lines=20> */
[----:B------:R-:W-:Y:S01]  /*0500*/  ISETP.GE.U32.AND P0, PT, R3, 0x10, PT ;  /* 0x000000100300780c */ /* 0x000fe20003f06070 */
[----:B------:R-:W0:Y:S01]  /*0510*/  SHFL.UP PT, R8, R7, 0x10, RZ ;  /* 0x0600000007087989 */ /* 0x000e2200000e00ff */
[----:B---3--:R-:W-:Y:S01]  /*0520*/  SEL R15, R15, RZ, P1 ;  /* 0x000000ff0f0f7207 */ /* 0x008fe20000800000 */
[----:B------:R-:W-:Y:S01]  /*0530*/  IMAD.IADD R13, R12, 0x1, R13 ;  /* 0x000000010c0d7824 */ /* 0x000fe200078e020d */
[----:B------:R-:W-:Y:S01]  /*0540*/  ISETP.NE.AND P1, PT, R3, 0x1f, PT ;  /* 0x0000001f0300780c */ /* 0x000fe20003f25270 */
[----:B------:R-:W1:Y:S02]  /*0550*/  SHFL.UP PT, R5, R9, 0x10, RZ ;  /* 0x0600000009057989 */ /* 0x000e6400000e00ff */
[----:B------:R-:W-:-:S02]  /*0560*/  IMAD.IADD R15, R14, 0x1, R15 ;  /* 0x000000010e0f7824 */ /* 0x000fc400078e020f */
[----:B------:R-:W2:Y:S04]  /*0570*/  SHFL.UP PT, R12, R13, 0x10, RZ ;  /* 0x060000000d0c7989 */ /* 0x000ea800000e00ff */
[----:B------:R-:W3:Y:S01]  /*0580*/  SHFL.UP PT, R14, R15, 0x10, RZ ;  /* 0x060000000f0e7989 */ /* 0x000ee200000e00ff */
[----:B0-----:R-:W-:Y:S02]  /*0590*/  SEL R8, R8, RZ, P0 ;  /* 0x000000ff08087207 */ /* 0x001fe40000000000 */
[----:B-1----:R-:W-:-:S03]  /*05a0*/  SEL R10, R5, RZ, P0 ;  /* 0x000000ff050a7207 */ /* 0x002fc60000000000 */
[----:B------:R-:W-:Y:S01]  /*05b0*/  IMAD.IADD R8, R7, 0x1, R8 ;  /* 0x0000000107087824 */ /* 0x000fe200078e0208 */
[----:B--2---:R-:W-:Y:S01]  /*05c0*/  SEL R12, R12, RZ, P0 ;  /* 0x000000ff0c0c7207 */ /* 0x004fe20000000000 */
[----:B------:R-:W-:-:S03]  /*05d0*/  IMAD.IADD R10, R9, 0x1, R10 ;  /* 0x00000001090a7824 */ /* 0x000fc600078e020a */
[----:B------:R-:W-:Y:S02]  /*05e0*/  SEL R5, R8, RZ, !P1 ;  /* 0x000000ff08057207 */ /* 0x000fe40004800000 */
[----:B---3--:R-:W-:Y:S01]  /*05f0*/  SEL R14, R14, RZ, P0 ;  /* 0x000000ff0e0e7207 */ /* 0x008fe20000000000 */
[----:B------:R-:W-:Y:S01]  /*0600*/  IMAD.IADD R12, R13, 0x1, R12 ;  /* 0x000000010d0c7824 */ /* 0x000fe200078e020c */
[----:B------:R-:W-:-:S03]  /*0610*/  SEL R10, R10, RZ, !P1 ;  /* 0x000000ff0a0a7207 */ /* 0x000fc60004800000 */
[----:B------:R-:W-:Y:S01]  /*0620*/  IMAD.IADD R14, R15, 0x1, R14 ;  /* 0x000000010f0e7824 */ /* 0x000fe200078e020e */
[----:B------:R-:W-:Y:S02]  /*0630*/  IADD3 R0, PT, PT, R10, R5, R0 ;  /* 0x000000050a007210 */ /* 0x000fe40007ffe000 */
[----:B------:R-:W-:Y:S02]  /*0640*/  SEL R5, R12, RZ, !P1 ;  /* 0x000000ff0c057207 */ /* 0x000fe40004800000 */
[----:B------:R-:W-:-:S04]  /*0650*/  SEL R14, R14, RZ, !P1 ;  /* 0x000000ff0e0e7207 */ /* 0x000fc80004800000 */
[----:B------:R-:W-:Y:S01]  /*0660*/  IADD3 R0, PT, PT, R14, R5, R0 ;  /* 0x000000050e007210 */ /* 0x000fe20007ffe000 */
[----:B------:R-:W-:Y:S06]  /*0670*/  BRA.U UP0, `(.L_x_19) ;  /* 0xfffffff9008c7547 */ /* 0x000fec000b83ffff */
[----:B------:R-:W-:Y:S01]  /*0680*/  BAR.SYNC.DEFER_BLOCKING 0x0 ;  /* 0x0000000000007b1d */ /* 0x000fe20000010000 */
[----:B------:R-:W-:-:S13]  /*0690*/  ISETP.NE.AND P0, PT, R11, 0x1f, PT ;  /* 0x0000001f0b00780c */ /* 0x000fda0003f05270 */
[----:B------:R-:W-:Y:S05]  /*06a0*/  @P0 EXIT ;  /* 0x000000000000094d */ /* 0x000fea0003800000 */
[----:B------:R-:W0:Y:S02]  /*06b0*/  LDC.64 R4, c[0x0][0x390] ;  /* 0x0000e400ff047b82 */ /* 0x000e240000000a00 */
[----:B0-----:R-:W-:-:S05]  /*06c0*/  IMAD.WIDE.U32 R2, R2, 0x4, R4 ;  /* 0x0000000402027825 */ /* 0x001fca00078e0004 */
[----:B------:R-:W-:Y:S01]  /*06d0*/  STG.E desc[UR8][R2.64], R0 ;  /* 0x0000000002007986 */ /* 0x000fe2000c101908 */
[----:B------:R-:W-:Y:S05]  /*06e0*/  EXIT ;  /* 0x000000000000794d */ /* 0x000fea0003800000 */
.L_x_20:
        /* <DEDUP_REMOVED lines=9> */
.L_x_27:


//--------------------- .nv.global.init           --------------------------
	.section	.nv.global.init,"aw",@progbits
.nv.global.init:
	.type		$str$2,@object
	.size		$str$2,($str - $str$2)
$str$2:
        /*0000*/ 	.byte	0x5d, 0x0a, 0x00
	.type		$str,@object
	.size		$str,($str$1 - $str)
$str:
        /*0003*/ 	.byte	0x5b, 0x25, 0x64, 0x00
	.type		$str$1,@object
	.size		$str$1,($str$4 - $str$1)
$str$1:
        /*0007*/ 	.byte	0x2c, 0x20, 0x25, 0x64, 0x00
	.type		$str$4,@object
	.size		$str$4,($str$3 - $str$4)
$str$4:
        /*000c*/ 	.byte	0x77, 0x6f, 0x72, 0x6b, 0x73, 0x70, 0x61, 0x63, 0x65, 0x20, 0x69, 0x73, 0x20, 0x63, 0x6f, 0x72
        /*001c*/ 	.byte	0x72, 0x65, 0x63, 0x74, 0x0a, 0x00
	.type		$str$3,@object
	.size		$str$3,(.L_3 - $str$3)
$str$3:
        /*0022*/ 	.byte	0x77, 0x73, 0x20, 0x69, 0x73, 0x20, 0x77, 0x72, 0x6f, 0x6e, 0x67, 0x20, 0x61, 0x74, 0x20, 0x69
        /*0032*/ 	.byte	0x6e, 0x64, 0x65, 0x78, 0x20, 0x25, 0x64, 0x2c, 0x20, 0x73, 0x68, 0x6f, 0x75, 0x6c, 0x64, 0x20
        /*0042*/ 	.byte	0x62, 0x65, 0x20, 0x25, 0x64, 0x2c, 0x20, 0x62, 0x75, 0x74, 0x20, 0x67, 0x6f, 0x74, 0x20, 0x25
        /*0052*/ 	.byte	0x64, 0x0a, 0x00
.L_3:


//--------------------- .nv.shared.reserved.0     --------------------------
	.section	.nv.shared.reserved.0,"aw",@nobits
	.weak		__nv_reservedSMEM_offset_0_alias
	.size		__nv_reservedSMEM_offset_0_alias, 0, 64
	.other		__nv_reservedSMEM_offset_0_alias,@"STO_CUDA_RESERVED_SHARED STV_DEFAULT"
__nv_reservedSMEM_offset_0_alias:
	.zero		0
	.zero		64


//--------------------- .nv.shared._Z11kogge_stonePiS_S_ --------------------------
	.section	.nv.shared._Z11kogge_stonePiS_S_,"aw",@nobits
	.sectionflags	@""
	.align	4
.nv.shared._Z11kogge_stonePiS_S_:
	.zero		3072


//--------------------- .nv.constant0._Z16verify_ws_updatePiS_S_ --------------------------
	.section	.nv.constant0._Z16verify_ws_updatePiS_S_,"a",@progbits
	.sectionflags	@""
	.align	4
.nv.constant0._Z16verify_ws_updatePiS_S_:
	.zero		920


//--------------------- .nv.constant0._Z7print_dPiS_S_ --------------------------
	.section	.nv.constant0._Z7print_dPiS_S_,"a",@progbits
	.sectionflags	@""
	.align	4
.nv.constant0._Z7print_dPiS_S_:
	.zero		920


//--------------------- .nv.constant0._Z12add_constantPiS_S_ --------------------------
	.section	.nv.constant0._Z12add_constantPiS_S_,"a",@progbits
	.sectionflags	@""
	.align	4
.nv.constant0._Z12add_constantPiS_S_:
	.zero		920


//--------------------- .nv.constant0._Z11kogge_stonePiS_S_ --------------------------
	.section	.nv.constant0._Z11kogge_stonePiS_S_,"a",@progbits
	.sectionflags	@""
	.align	4
.nv.constant0._Z11kogge_stonePiS_S_:
	.zero		920


//--------------------- .nv.constant0._Z21add_global_aggregatesPiS_S_ --------------------------
	.section	.nv.constant0._Z21add_global_aggregatesPiS_S_,"a",@progbits
	.sectionflags	@""
	.align	4
.nv.constant0._Z21add_global_aggregatesPiS_S_:
	.zero		920


//--------------------- .nv.constant0._Z10prefix_sumPiS_S_ --------------------------
	.section	.nv.constant0._Z10prefix_sumPiS_S_,"a",@progbits
	.sectionflags	@""
	.align	4
.nv.constant0._Z10prefix_sumPiS_S_:
	.zero		920


//--------------------- .nv.constant0._Z18compute_aggregatesPiS_S_ --------------------------
	.section	.nv.constant0._Z18compute_aggregatesPiS_S_,"a",@progbits
	.sectionflags	@""
	.align	4
.nv.constant0._Z18compute_aggregatesPiS_S_:
	.zero		920


//--------------------- SYMBOLS --------------------------

	.type		.nv.reservedSmem.offset0,@object
	.size		.nv.reservedSmem.offset0,0x4
	.type		.nv.reservedSmem.cap,@object
	.size		.nv.reservedSmem.cap,0x4
	.type		vprintf,@function
